def gluon_tcgen05(
    a_ptr,
    b_ptr,
    c_ptr,
    M,
    N,
    K,
    stride_am,
    stride_bk,
    stride_cm,
    BLOCK_M: gl.constexpr,
    BLOCK_N: gl.constexpr,
    BLOCK_K: gl.constexpr,
    DTYPE: gl.constexpr,
    A_LAYOUT: gl.constexpr,
    B_LAYOUT: gl.constexpr,
    C_LAYOUT: gl.constexpr,
    B_SHAPE: gl.constexpr,
    TMEM_LAYOUT: gl.constexpr,
    TMEM_REG: gl.constexpr,
    TRANS_B: gl.constexpr,
    NUM_BUFFERS: gl.constexpr,
):
    a_desc = tma.make_tensor_descriptor(
        a_ptr, [M, K], [stride_am, 1], [BLOCK_M, BLOCK_K], A_LAYOUT
    )
    b_desc = tma.make_tensor_descriptor(
        b_ptr,
        [N, K] if TRANS_B else [K, N],
        [stride_bk, 1],
        B_SHAPE,
        B_LAYOUT,
    )
    c_desc = tma.make_tensor_descriptor(
        c_ptr, [M, N], [stride_cm, 1], [BLOCK_M, BLOCK_N], C_LAYOUT
    )

    a_bufs = gl.allocate_shared_memory(
        DTYPE, [NUM_BUFFERS, BLOCK_M, BLOCK_K], A_LAYOUT
    )
    b_bufs = gl.allocate_shared_memory(DTYPE, [NUM_BUFFERS] + B_SHAPE, B_LAYOUT)

    pid_m = gl.program_id(0)
    pid_n = gl.program_id(1)
    off_m = pid_m * BLOCK_M
    off_n = pid_n * BLOCK_N

    tma_bars = gl.allocate_shared_memory(
        gl.int64, [NUM_BUFFERS, 1], mbarrier.MBarrierLayout()
    )
    mma_bars = gl.allocate_shared_memory(
        gl.int64, [NUM_BUFFERS, 1], mbarrier.MBarrierLayout()
    )
    for i in gl.static_range(NUM_BUFFERS):
        mbarrier.init(tma_bars.index(i), count=1)
        mbarrier.init(mma_bars.index(i), count=1)

    acc_tmem = allocate_tensor_memory(gl.float32, [BLOCK_M, BLOCK_N], TMEM_LAYOUT)
    idx = 0
    phase = 0
    use_acc = False
    for k in range(0, K, BLOCK_K):
        a = a_bufs.index(idx)
        b = b_bufs.index(idx)
        tma_bar = tma_bars.index(idx)
        mma_bar = mma_bars.index(idx)
        mbarrier.expect(
            tma_bar, a_desc.block_type.nbytes + b_desc.block_type.nbytes
        )
        tma.async_copy_global_to_shared(a_desc, [off_m, k], tma_bar, a)
        tma.async_copy_global_to_shared(
            b_desc, [off_n, k] if TRANS_B else [k, off_n], tma_bar, b
        )
        mbarrier.wait(tma_bar, phase=phase)

        if TRANS_B:
            b = b.permute((1, 0))
        tcgen05_mma(a, b, acc_tmem, use_acc=use_acc)
        tcgen05_commit(mma_bar)
        mbarrier.wait(mma_bar, phase=phase)
        use_acc = True

        idx += 1
        if idx == NUM_BUFFERS:
            idx = 0
            phase ^= 1

    for i in gl.static_range(NUM_BUFFERS):
        mbarrier.invalidate(tma_bars.index(i))
        mbarrier.invalidate(mma_bars.index(i))

    acc = acc_tmem.load(TMEM_REG)
    c_smem = gl.allocate_shared_memory(DTYPE, [BLOCK_M, BLOCK_N], C_LAYOUT)
    c_smem.store(acc.to(DTYPE))
    fence_async_shared()
    tma.async_copy_shared_to_global(c_desc, [off_m, off_n], c_smem)
    tma.store_wait(pendings=0)

# config = {"BLOCK_K": 64, "BLOCK_M": 128, "BLOCK_N": 128, "arch": "sm_100", "dtype": "fp16", "num_buffers": 1, "num_warps": 8, "trans_b": 0}
# arch = sm_100


// ===== COMPILED SASS (sm_100a) =====

	.target	sm_100a

	.elftype	@"ET_EXEC"


//--------------------- .note.nv.tkinfo           --------------------------
	.section	.note.nv.tkinfo,"",@"SHT_NOTE"
	.sectionflags	@"SHF_NOTE_NV_TKINFO"
	.tkinfo
        /*0018*/ 	.word	0x00000081
        /*0030*/ 	.string	""
        /*0030*/ 	.string	"ptxas-blackwell"
        /*0030*/ 	.string	"Cuda compilation tools, release 12.9, V12.9.86"
        /*0030*/ 	.string	"Build cuda_12.9.r12.9/compiler.36037853_0"
        /*0030*/ 	.string	"-v  -suppress-debug-info  -lineinfo  -arch sm_100a "



//--------------------- .note.nv.cuver            --------------------------
	.section	.note.nv.cuver,"",@"SHT_NOTE"
	.sectionflags	@"SHF_NOTE_NV_CUVER"
        /*0018*/ 	.short	0x0001
        /*001a*/ 	.short	0x0064
        /*001c*/ 	.short	0x0001
        /*001e*/ 	.short	0x0000
        /*0020*/ 	.short	0x0001
        /*0022*/ 	.short	0x0000


//--------------------- .nv.info                  --------------------------
	.section	.nv.info,"",@"SHT_CUDA_INFO"
	.align	4


	//----- nvinfo : EIATTR_REGCOUNT
	.align		4
        /*0000*/ 	.byte	0x04, 0x2f
        /*0002*/ 	.short	(.L_4 - .L_3)
	.align		4
.L_3:
        /*0004*/ 	.word	index@(gluon_tcgen05)
        /*0008*/ 	.word	0x00000047


	//----- nvinfo : EIATTR_FRAME_SIZE
	.align		4
.L_4:
        /*000c*/ 	.byte	0x04, 0x11
        /*000e*/ 	.short	(.L_6 - .L_5)
	.align		4
.L_5:
        /*0010*/ 	.word	index@($__internal_2_$__cuda_sm10x_tcgen05_guardrail_trap_unallocated_columns_being_dealloced)
        /*0014*/ 	.word	0x00000000


	//----- nvinfo : EIATTR_FRAME_SIZE
	.align		4
.L_6:
        /*0018*/ 	.byte	0x04, 0x11
        /*001a*/ 	.short	(.L_8 - .L_7)
	.align		4
.L_7:
        /*001c*/ 	.word	index@($__internal_1_$__cuda_sm10x_tcgen05_guardrail_trap_phase_invalid_during_alloc)
        /*0020*/ 	.word	0x00000000


	//----- nvinfo : EIATTR_FRAME_SIZE
	.align		4
.L_8:
        /*0024*/ 	.byte	0x04, 0x11
        /*0026*/ 	.short	(.L_10 - .L_9)
	.align		4
.L_9:
        /*0028*/ 	.word	index@($__internal_0_$__cuda_sm10x_tcgen05_guardrail_trap_col_being_dealloced_not_returned_by_alloc)
        /*002c*/ 	.word	0x00000000


	//----- nvinfo : EIATTR_FRAME_SIZE
	.align		4
.L_10:
        /*0030*/ 	.byte	0x04, 0x11
        /*0032*/ 	.short	(.L_12 - .L_11)
	.align		4
.L_11:
        /*0034*/ 	.word	index@(gluon_tcgen05)
        /*0038*/ 	.word	0x00000000


	//----- nvinfo : EIATTR_MIN_STACK_SIZE
	.align		4
.L_12:
        /*003c*/ 	.byte	0x04, 0x12
        /*003e*/ 	.short	(.L_14 - .L_13)
	.align		4
.L_13:
        /*0040*/ 	.word	index@(gluon_tcgen05)
        /*0044*/ 	.word	0x00000000
.L_14:


//--------------------- .nv.info.gluon_tcgen05    --------------------------
	.section	.nv.info.gluon_tcgen05,"",@"SHT_CUDA_INFO"
	.sectionflags	@""
	.align	4


	//----- nvinfo : EIATTR_CUDA_API_VERSION
	.align		4
        /*0000*/ 	.byte	0x04, 0x37
        /*0002*/ 	.short	(.L_16 - .L_15)
.L_15:
        /*0004*/ 	.word	0x00000081


	//----- nvinfo : EIATTR_KPARAM_INFO
	.align		4
.L_16:
        /*0008*/ 	.byte	0x04, 0x17
        /*000a*/ 	.short	(.L_18 - .L_17)
.L_17:
        /*000c*/ 	.word	0x00000000
        /*0010*/ 	.short	0x000a
        /*0012*/ 	.short	0x0048
        /*0014*/ 	.byte	0x00, 0xf4, 0x21, 0x00


	//----- nvinfo : EIATTR_KPARAM_INFO
	.align		4
.L_18:
        /*0018*/ 	.byte	0x04, 0x17
        /*001a*/ 	.short	(.L_20 - .L_19)
.L_19:
        /*001c*/ 	.word	0x00000000
        /*0020*/ 	.short	0x0009
        /*0022*/ 	.short	0x0040
        /*0024*/ 	.byte	0x00, 0xf4, 0x21, 0x00


	//----- nvinfo : EIATTR_KPARAM_INFO
	.align		4
.L_20:
        /*0028*/ 	.byte	0x04, 0x17
        /*002a*/ 	.short	(.L_22 - .L_21)
.L_21:
        /*002c*/ 	.word	0x00000000
        /*0030*/ 	.short	0x0008
        /*0032*/ 	.short	0x0038
        /*0034*/ 	.byte	0x00, 0xf0, 0x21, 0x00


	//----- nvinfo : EIATTR_KPARAM_INFO
	.align		4
.L_22:
        /*0038*/ 	.byte	0x04, 0x17
        /*003a*/ 	.short	(.L_24 - .L_23)
.L_23:
        /*003c*/ 	.word	0x00000000
        /*0040*/ 	.short	0x0007
        /*0042*/ 	.short	0x0030
        /*0044*/ 	.byte	0x00, 0xf0, 0x21, 0x00


	//----- nvinfo : EIATTR_KPARAM_INFO
	.align		4
.L_24:
        /*0048*/ 	.byte	0x04, 0x17
        /*004a*/ 	.short	(.L_26 - .L_25)
.L_25:
        /*004c*/ 	.word	0x00000000
        /*0050*/ 	.short	0x0006
        /*0052*/ 	.short	0x0028
        /*0054*/ 	.byte	0x00, 0xf0, 0x21, 0x00


	//----- nvinfo : EIATTR_KPARAM_INFO
	.align		4
.L_26:
        /*0058*/ 	.byte	0x04, 0x17
        /*005a*/ 	.short	(.L_28 - .L_27)
.L_27:
        /*005c*/ 	.word	0x00000000
        /*0060*/ 	.short	0x0005
        /*0062*/ 	.short	0x0020
        /*0064*/ 	.byte	0x00, 0xf0, 0x11, 0x00


	//----- nvinfo : EIATTR_KPARAM_INFO
	.align		4
.L_28:
        /*0068*/ 	.byte	0x04, 0x17
        /*006a*/ 	.short	(.L_30 - .L_29)
.L_29:
        /*006c*/ 	.word	0x00000000
        /*0070*/ 	.short	0x0004
        /*0072*/ 	.short	0x001c
        /*0074*/ 	.byte	0x00, 0xf0, 0x11, 0x00


	//----- nvinfo : EIATTR_KPARAM_INFO
	.align		4
.L_30:
        /*0078*/ 	.byte	0x04, 0x17
        /*007a*/ 	.short	(.L_32 - .L_31)
.L_31:
        /*007c*/ 	.word	0x00000000
        /*0080*/ 	.short	0x0003
        /*0082*/ 	.short	0x0018
        /*0084*/ 	.byte	0x00, 0xf0, 0x11, 0x00


	//----- nvinfo : EIATTR_KPARAM_INFO
	.align		4
.L_32:
        /*0088*/ 	.byte	0x04, 0x17
        /*008a*/ 	.short	(.L_34 - .L_33)
.L_33:
        /*008c*/ 	.word	0x00000000
        /*0090*/ 	.short	0x0002
        /*0092*/ 	.short	0x0010
        /*0094*/ 	.byte	0x00, 0xf4, 0x21, 0x00


	//----- nvinfo : EIATTR_KPARAM_INFO
	.align		4
.L_34:
        /*0098*/ 	.byte	0x04, 0x17
        /*009a*/ 	.short	(.L_36 - .L_35)
.L_35:
        /*009c*/ 	.word	0x00000000
        /*00a0*/ 	.short	0x0001
        /*00a2*/ 	.short	0x0008
        /*00a4*/ 	.byte	0x00, 0xf4, 0x21, 0x00


	//----- nvinfo : EIATTR_KPARAM_INFO
	.align		4
.L_36:
        /*00a8*/ 	.byte	0x04, 0x17
        /*00aa*/ 	.short	(.L_38 - .L_37)
.L_37:
        /*00ac*/ 	.word	0x00000000
        /*00b0*/ 	.short	0x0000
        /*00b2*/ 	.short	0x0000
        /*00b4*/ 	.byte	0x00, 0xf4, 0x21, 0x00


	//----- nvinfo : EIATTR_AT_ENTRY_FRAGMENTS
	.align		4
.L_38:
        /*00b8*/ 	.byte	0x04, 0x4f
        /*00ba*/ 	.short	(.L_40 - .L_39)


	//   ....[0]....
.L_39:
        /*00bc*/ 	.word	0x00000004


	//----- nvinfo : EIATTR_RESERVED_SMEM_USED
	.align		4
.L_40:
        /*00c0*/ 	.byte	0x01, 0x41
	.zero		2


	//----- nvinfo : EIATTR_SPARSE_MMA_MASK
	.align		4
        /*00c4*/ 	.byte	0x03, 0x50
        /*00c6*/ 	.short	0x0000


	//----- nvinfo : EIATTR_TCGEN05_1CTA_USED
	.align		4
        /*00c8*/ 	.byte	0x01, 0x51
	.zero		2


	//----- nvinfo : EIATTR_MAXREG_COUNT
	.align		4
        /*00cc*/ 	.byte	0x03, 0x1b
        /*00ce*/ 	.short	0x00ff


	//----- nvinfo : EIATTR_NUM_BARRIERS
	.align		4
        /*00d0*/ 	.byte	0x02, 0x4c
        /*00d2*/ 	.byte	0x01
	.zero		1


	//----- nvinfo : EIATTR_INT_WARP_WIDE_INSTR_OFFSETS
	.align		4
        /*00d4*/ 	.byte	0x04, 0x31
        /*00d6*/ 	.short	(.L_42 - .L_41)


	//   ....[0]....
.L_41:
        /*00d8*/ 	.word	0x00001730


	//   ....[1]....
        /*00dc*/ 	.word	0x00001750


	//   ....[2]....
        /*00e0*/ 	.word	0x000017d0


	//   ....[3]....
        /*00e4*/ 	.word	0x000018e0


	//   ....[4]....
        /*00e8*/ 	.word	0x000018f0


	//   ....[5]....
        /*00ec*/ 	.word	0x00001900


	//   ....[6]....
        /*00f0*/ 	.word	0x00001910


	//   ....[7]....
        /*00f4*/ 	.word	0x00001c10


	//   ....[8]....
        /*00f8*/ 	.word	0x00001c20


	//   ....[9]....
        /*00fc*/ 	.word	0x00001d70


	//   ....[10]....
        /*0100*/ 	.word	0x00001d80


	//   ....[11]....
        /*0104*/ 	.word	0x00001dd0


	//   ....[12]....
        /*0108*/ 	.word	0x00001e10


	//   ....[13]....
        /*010c*/ 	.word	0x00001fa0


	//   ....[14]....
        /*0110*/ 	.word	0x00001fb0


	//   ....[15]....
        /*0114*/ 	.word	0x000021e0


	//   ....[16]....
        /*0118*/ 	.word	0x000021f0


	//   ....[17]....
        /*011c*/ 	.word	0x000026e0


	//   ....[18]....
        /*0120*/ 	.word	0x00002730


	//----- nvinfo : EIATTR_COOP_GROUP_MASK_REGIDS
	.align		4
.L_42:
        /*0124*/ 	.byte	0x04, 0x29
        /*0126*/ 	.short	(.L_44 - .L_43)


	//   ....[0]....
.L_43:
        /*0128*/ 	.word	0xffffffff


	//   ....[1]....
        /*012c*/ 	.word	0xffffffff


	//   ....[2]....
        /*0130*/ 	.word	0xffffffff


	//   ....[3]....
        /*0134*/ 	.word	0xffffffff


	//   ....[4]....
        /*0138*/ 	.word	0xffffffff


	//   ....[5]....
        /*013c*/ 	.word	0xffffffff


	//   ....[6]....
        /*0140*/ 	.word	0xffffffff


	//   ....[7]....
        /*0144*/ 	.word	0xffffffff


	//   ....[8]....
        /*0148*/ 	.word	0xffffffff


	//   ....[9]....
        /*014c*/ 	.word	0xffffffff


	//----- nvinfo : EIATTR_COOP_GROUP_INSTR_OFFSETS
	.align		4
.L_44:
        /*0150*/ 	.byte	0x04, 0x28
        /*0152*/ 	.short	(.L_46 - .L_45)


	//   ....[0]....
.L_45:
        /*0154*/ 	.word	0x00000050


	//   ....[1]....
        /*0158*/ 	.word	0x00000310


	//   ....[2]....
        /*015c*/ 	.word	0x00000500


	//   ....[3]....
        /*0160*/ 	.word	0x000009c0


	//   ....[4]....
        /*0164*/ 	.word	0x00000b00


	//   ....[5]....
        /*0168*/ 	.word	0x00000fb0


	//   ....[6]....
        /*016c*/ 	.word	0x000010f0


	//   ....[7]....
        /*0170*/ 	.word	0x000015e0


	//   ....[8]....
        /*0174*/ 	.word	0x00002570


	//   ....[9]....
        /*0178*/ 	.word	0x000027e0


	//----- nvinfo : EIATTR_VRC_CTA_INIT_COUNT
	.align		4
.L_46:
        /*017c*/ 	.byte	0x02, 0x4a
        /*017e*/ 	.byte	0x80
	.zero		1


	//----- nvinfo : EIATTR_MBARRIER_INSTR_OFFSETS
	.align		4
        /*0180*/ 	.byte	0x04, 0x39
        /*0182*/ 	.short	(.L_48 - .L_47)


	//   ....[0]....
.L_47:
        /*0184*/ 	.word	0x000017f0
        /*0188*/ 	.word	0x000000ff
        /*018c*/ 	.word	0x00008000
        /*0190*/ 	.short	0x0100
        /*0192*/ 	.byte	0x08
	.zero		1


	//   ....[1]....
        /*0194*/ 	.word	0x00001800
        /*0198*/ 	.word	0x000000ff
        /*019c*/ 	.word	0x00008010
        /*01a0*/ 	.short	0x0100
        /*01a2*/ 	.byte	0x08
	.zero		1


	//   ....[2]....
        /*01a4*/ 	.word	0x00001ad0
        /*01a8*/ 	.word	0x000000ff
        /*01ac*/ 	.word	0x00008000
        /*01b0*/ 	.short	0x010a
        /*01b2*/ 	.byte	0x08
	.zero		1


	//   ....[3]....
        /*01b4*/ 	.word	0x00001c70
        /*01b8*/ 	.word	0x000000ff
        /*01bc*/ 	.word	0x00008010
        /*01c0*/ 	.short	0x010a
        /*01c2*/ 	.byte	0x08
	.zero		1


	//   ....[4]....
        /*01c4*/ 	.word	0x00001e80
        /*01c8*/ 	.word	0x000000ff
        /*01cc*/ 	.word	0x00008000
        /*01d0*/ 	.short	0x010a
        /*01d2*/ 	.byte	0x08
	.zero		1


	//   ....[5]....
        /*01d4*/ 	.word	0x00001ff0
        /*01d8*/ 	.word	0x000000ff
        /*01dc*/ 	.word	0x00008010
        /*01e0*/ 	.short	0x010a
        /*01e2*/ 	.byte	0x08
	.zero		1


	//   ....[6]....
        /*01e4*/ 	.word	0x00002080
        /*01e8*/ 	.word	0x000000ff
        /*01ec*/ 	.word	0x00008000
        /*01f0*/ 	.short	0x0108
        /*01f2*/ 	.byte	0x08
	.zero		1


	//   ....[7]....
        /*01f4*/ 	.word	0x00002090
        /*01f8*/ 	.word	0x000000ff
        /*01fc*/ 	.word	0x00008010
        /*0200*/ 	.short	0x0108
        /*0202*/ 	.byte	0x08
	.zero		1


	//   ....[8]....
        /*0204*/ 	.word	0x00002800
        /*0208*/ 	.word	0x000000ff
        /*020c*/ 	.word	0x00008000
        /*0210*/ 	.short	0x010a
        /*0212*/ 	.byte	0x08
	.zero		1


	//   ....[9]....
        /*0214*/ 	.word	0x00002830
        /*0218*/ 	.word	0x000000ff
        /*021c*/ 	.word	0x00008010
        /*0220*/ 	.short	0x010a
        /*0222*/ 	.byte	0x08
	.zero		1


	//   ....[10]....
        /*0224*/ 	.word	0x00002860
        /*0228*/ 	.word	0x000000ff
        /*022c*/ 	.word	0x00008000
        /*0230*/ 	.short	0x010a
        /*0232*/ 	.byte	0x08
	.zero		1


	//   ....[11]....
        /*0234*/ 	.word	0x00002890
        /*0238*/ 	.word	0x000000ff
        /*023c*/ 	.word	0x00008010
        /*0240*/ 	.short	0x010a
        /*0242*/ 	.byte	0x08
	.zero		1


	//----- nvinfo : EIATTR_NUM_MBARRIERS
	.align		4
.L_48:
        /*0244*/ 	.byte	0x03, 0x38
        /*0246*/ 	.short	0x0002


	//----- nvinfo : EIATTR_EXIT_INSTR_OFFSETS
	.align		4
        /*0248*/ 	.byte	0x04, 0x1c
        /*024a*/ 	.short	(.L_50 - .L_49)


	//   ....[0]....
.L_49:
        /*024c*/ 	.word	0x000027f0


	//----- nvinfo : EIATTR_REQNTID
	.align		4
.L_50:
        /*0250*/ 	.byte	0x04, 0x10
        /*0252*/ 	.short	(.L_52 - .L_51)
.L_51:
        /*0254*/ 	.word	0x00000100
        /*0258*/ 	.word	0x00000001
        /*025c*/ 	.word	0x00000001


	//----- nvinfo : EIATTR_CRS_STACK_SIZE
	.align		4
.L_52:
        /*0260*/ 	.byte	0x04, 0x1e
        /*0262*/ 	.short	(.L_54 - .L_53)
.L_53:
        /*0264*/ 	.word	0x00000000


	//----- nvinfo : EIATTR_CBANK_PARAM_SIZE
	.align		4
.L_54:
        /*0268*/ 	.byte	0x03, 0x19
        /*026a*/ 	.short	0x0050


	//----- nvinfo : EIATTR_PARAM_CBANK
	.align		4
        /*026c*/ 	.byte	0x04, 0x0a
        /*026e*/ 	.short	(.L_56 - .L_55)
	.align		4
.L_55:
        /*0270*/ 	.word	index@(.nv.constant0.gluon_tcgen05)
        /*0274*/ 	.short	0x0380
        /*0276*/ 	.short	0x0050


	//----- nvinfo : EIATTR_SW_WAR
	.align		4
.L_56:
        /*0278*/ 	.byte	0x04, 0x36
        /*027a*/ 	.short	(.L_58 - .L_57)
.L_57:
        /*027c*/ 	.word	0x00000008
.L_58:


//--------------------- .nv.compat                --------------------------
	.section	.nv.compat,"",@"SHT_CUDA_COMPAT_INFO"
	.align	4
        /*0000*/ 	.byte	0x02, 0x02, 0x02, 0x00, 0x02, 0x05, 0x05, 0x00, 0x02, 0x03, 0x03, 0x00, 0x02, 0x06, 0x01, 0x00


//--------------------- .nv.callgraph             --------------------------
	.section	.nv.callgraph,"",@"SHT_CUDA_CALLGRAPH"
	.align	4
	.sectionentsize	8
	.align		4
        /*0000*/ 	.word	0x00000000
	.align		4
        /*0004*/ 	.word	0xffffffff
	.align		4
        /*0008*/ 	.word	0x00000000
	.align		4
        /*000c*/ 	.word	0xfffffffe
	.align		4
        /*0010*/ 	.word	0x00000000
	.align		4
        /*0014*/ 	.word	0xfffffffd
	.align		4
        /*0018*/ 	.word	0x00000000
	.align		4
        /*001c*/ 	.word	0xfffffffc


//--------------------- .text.gluon_tcgen05       --------------------------
	.section	.text.gluon_tcgen05,"ax",@progbits
	.align	128
        .global         gluon_tcgen05
        .type           gluon_tcgen05,@function
        .size           gluon_tcgen05,(.L_x_73 - gluon_tcgen05)
        .other          gluon_tcgen05,@"STO_CUDA_ENTRY STV_DEFAULT"
gluon_tcgen05:
.text.gluon_tcgen05:
[----:B------:R-:W1:Y:S01]  /*0000*/  LDC R1, c[0x0][0x37c] ;  /* 0x0000df00ff017b82 */ /* 0x000e620000000800 */
[----:B------:R-:W2:Y:S02]  /*0010*/  S2R R0, SR_TID.X ;  /* 0x0000000000007919 */ /* 0x000ea40000002100 */
[----:B--2---:R-:W-:-:S13]  /*0020*/  ISETP.GE.U32.AND P2, PT, R0, 0x20, PT ;  /* 0x000000200000780c */ /* 0x004fda0003f46070 */
[----:B------:R-:W-:Y:S05]  /*0030*/  @P2 BRA `(.L_x_0) ;  /* 0x0000000000b82947 */ /* 0x000fea0003800000 */
[----:B------:R-:W2:Y:S01]  /*0040*/  S2UR UR6, SR_CgaCtaId ;  /* 0x00000000000679c3 */ /* 0x000ea20000008800 */
[----:B------:R-:W-:Y:S01]  /*0050*/  NOP ;  /* 0x0000000000007918 */ /* 0x000fe20000000000 */
[----:B------:R-:W-:Y:S02]  /*0060*/  UMOV UR4, 0x40 ;  /* 0x0000004000047882 */ /* 0x000fe40000000000 */
[----:B--2---:R-:W-:-:S09]  /*0070*/  ULEA UR4, UR6, UR4, 0x18 ;  /* 0x0000000406047291 */ /* 0x004fd2000f8ec0ff */
[----:B------:R-:W2:Y:S01]  /*0080*/  LDS.U8 R2, [UR4] ;  /* 0x00000004ff027984 */ /* 0x000ea20008000000 */
[----:B------:R-:W-:Y:S02]  /*0090*/  UMOV UR4, 0x400 ;  /* 0x0000040000047882 */ /* 0x000fe40000000000 */
[----:B------:R-:W-:Y:S01]  /*00a0*/  ULEA UR4, UR6, UR4, 0x18 ;  /* 0x0000000406047291 */ /* 0x000fe2000f8ec0ff */
[----:B--2---:R-:W-:-:S13]  /*00b0*/  ISETP.NE.AND P0, PT, R2, RZ, PT ;  /* 0x000000ff0200720c */ /* 0x004fda0003f05270 */
[----:B------:R-:W-:Y:S05]  /*00c0*/  @P0 BRA `(.L_x_1) ;  /* 0x00000000007c0947 */ /* 0x000fea0003800000 */
[----:B------:R-:W-:-:S13]  /*00d0*/  ELECT P0, URZ, PT ;  /* 0x0000000000ff782f */ /* 0x000fda0003800000 */
[----:B------:R-:W-:Y:S05]  /*00e0*/  @!P0 BRA `(.L_x_2) ;  /* 0x0000000000848947 */ /* 0x000fea0003800000 */
[----:B------:R-:W-:Y:S01]  /*00f0*/  UMOV UR5, 0x4 ;  /* 0x0000000400057882 */ /* 0x000fe20000000000 */
[----:B------:R-:W-:Y:S02]  /*0100*/  IMAD.MOV.U32 R5, RZ, RZ, 0x1 ;  /* 0x00000001ff057424 */ /* 0x000fe400078e00ff */
[----:B------:R-:W-:Y:S02]  /*0110*/  IMAD.MOV.U32 R3, RZ, RZ, 0xf ;  /* 0x0000000fff037424 */ /* 0x000fe400078e00ff */
[----:B------:R-:W-:Y:S04]  /*0120*/  DEPBAR.LE SB2, 0x36 ;  /* 0x0000ad800000791a */ /* 0x000fe80000000000 */
[----:B------:R-:W2:Y:S02]  /*0130*/  UTCATOMSWS.FIND_AND_SET.ALIGN UP0, UR5, UR5 ;  /* 0x00000005000575e3 */ /* 0x000ea40008000800 */
[----:B--2---:R-:W-:-:S04]  /*0140*/  PLOP3.LUT P0, PT, PT, PT, UP0, 0x80, 0x8 ;  /* 0x000000000008781c */ /* 0x004fc80003f0f008 */
[----:B------:R-:W-:-:S04]  /*0150*/  SEL R2, RZ, 0xffffffff, !P0 ;  /* 0xffffffffff027807 */ /* 0x000fc80004000000 */
[----:B------:R-:W-:Y:S01]  /*0160*/  ISETP.NE.AND P0, PT, R2, RZ, PT ;  /* 0x000000ff0200720c */ /* 0x000fe20003f05270 */
[----:B------:R-:W-:-:S12]  /*0170*/  IMAD.U32 R2, RZ, RZ, UR5 ;  /* 0x00000005ff027e24 */ /* 0x000fd8000f8e00ff */
[----:B------:R-:W-:Y:S05]  /*0180*/  @P0 BRA `(.L_x_3) ;  /* 0x0000000000240947 */ /* 0x000fea0003800000 */
.L_x_4:
[----:B------:R-:W-:Y:S05]  /*0190*/  NANOSLEEP 0x64 ;  /* 0x000000640000795d */ /* 0x000fea0003800000 */
[----:B------:R-:W-:-:S05]  /*01a0*/  UMOV UR5, 0x4 ;  /* 0x0000000400057882 */ /* 0x000fca0000000000 */
[----:B------:R-:W-:Y:S04]  /*01b0*/  DEPBAR.LE SB2, 0x36 ;  /* 0x0000ad800000791a */ /* 0x000fe80000000000 */
[----:B------:R-:W2:Y:S02]  /*01c0*/  UTCATOMSWS.FIND_AND_SET.ALIGN UP0, UR5, UR5 ;  /* 0x00000005000575e3 */ /* 0x000ea40008000800 */
[----:B--2---:R-:W-:-:S04]  /*01d0*/  PLOP3.LUT P0, PT, PT, PT, UP0, 0x80, 0x8 ;  /* 0x000000000008781c */ /* 0x004fc80003f0f008 */
[----:B------:R-:W-:-:S04]  /*01e0*/  SEL R2, RZ, 0xffffffff, !P0 ;  /* 0xffffffffff027807 */ /* 0x000fc80004000000 */
[----:B------:R-:W-:Y:S01]  /*01f0*/  ISETP.NE.AND P0, PT, R2, RZ, PT ;  /* 0x000000ff0200720c */ /* 0x000fe20003f05270 */
[----:B------:R-:W-:-:S12]  /*0200*/  IMAD.U32 R2, RZ, RZ, UR5 ;  /* 0x00000005ff027e24 */ /* 0x000fd8000f8e00ff */
[----:B------:R-:W-:Y:S05]  /*0210*/  @!P0 BRA `(.L_x_4) ;  /* 0xfffffffc00dc8947 */ /* 0x000fea000383ffff */
.L_x_3:
[C---:B------:R-:W-:Y:S01]  /*0220*/  VIADD R4, R2.reuse, 0x10 ;  /* 0x0000001002047836 */ /* 0x040fe20000000000 */
[----:B------:R-:W-:Y:S01]  /*0230*/  UMOV UR5, 0x50 ;  /* 0x0000005000057882 */ /* 0x000fe20000000000 */
[----:B------:R-:W-:Y:S01]  /*0240*/  SHF.L.U32 R3, R3, R2, RZ ;  /* 0x0000000203037219 */ /* 0x000fe200000006ff */
[----:B------:R-:W-:Y:S01]  /*0250*/  ULEA UR5, UR6, UR5, 0x18 ;  /* 0x0000000506057291 */ /* 0x000fe2000f8ec0ff */
[----:B------:R-:W-:Y:S01]  /*0260*/  IMAD.SHL.U32 R2, R2, 0x20, RZ ;  /* 0x0000002002027824 */ /* 0x000fe200078e00ff */
[----:B------:R-:W-:-:S04]  /*0270*/  SHF.L.U32 R4, R5, R4, RZ ;  /* 0x0000000405047219 */ /* 0x000fc800000006ff */
[----:B------:R-:W-:-:S05]  /*0280*/  LOP3.LUT R3, R4, R3, RZ, 0xfc, !PT ;  /* 0x0000000304037212 */ /* 0x000fca00078efcff */
[----:B------:R2:W-:Y:S04]  /*0290*/  ATOMS.OR RZ, [UR5], R3 ;  /* 0x00000003ffff798c */ /* 0x0005e8000b000005 */
[----:B------:R2:W-:Y:S01]  /*02a0*/  STS [UR4], R2 ;  /* 0x00000002ff007988 */ /* 0x0005e20008000804 */
[----:B------:R-:W-:Y:S05]  /*02b0*/  BRA `(.L_x_2) ;  /* 0x0000000000107947 */ /* 0x000fea0003800000 */
.L_x_1:
[----:B------:R-:W-:Y:S01]  /*02c0*/  IMAD.MOV.U32 R3, RZ, RZ, -0x1 ;  /* 0xffffffffff037424 */ /* 0x000fe200078e00ff */
[----:B------:R-:W-:-:S04]  /*02d0*/  MOV R2, 0x300 ;  /* 0x0000030000027802 */ /* 0x000fc80000000f00 */
[----:B------:R2:W-:Y:S03]  /*02e0*/  STS [UR4], R3 ;  /* 0x00000003ff007988 */ /* 0x0005e60008000804 */
[----:B-12---:R-:W-:Y:S05]  /*02f0*/  CALL.REL.NOINC `($__internal_1_$__cuda_sm10x_tcgen05_guardrail_trap_phase_invalid_during_alloc) ;  /* 0x00000024007c7944 */ /* 0x006fea0003c00000 */
.L_x_2:
[----:B------:R-:W-:Y:S05]  /*0300*/  WARPSYNC.ALL ;  /* 0x0000000000007948 */ /* 0x000fea0003800000 */
[----:B------:R-:W-:Y:S01]  /*0310*/  NOP ;  /* 0x0000000000007918 */ /* 0x000fe20000000000 */
.L_x_0:
[----:B------:R-:W3:Y:S08]  /*0320*/  S2UR UR4, SR_CgaCtaId ;  /* 0x00000000000479c3 */ /* 0x000ef00000008800 */
[----:B------:R-:W-:Y:S01]  /*0330*/  BAR.SYNC.DEFER_BLOCKING 0x0 ;  /* 0x0000000000007b1d */ /* 0x000fe20000010000 */
[----:B------:R-:W-:-:S05]  /*0340*/  LOP3.LUT R68, R0, 0xff, RZ, 0xc0, !PT ;  /* 0x000000ff00447812 */ /* 0x000fca00078ec0ff */
[----:B------:R-:W-:Y:S02]  /*0350*/  UMOV UR8, 0x400 ;  /* 0x0000040000087882 */ /* 0x000fe40000000000 */
[----:B------:R-:W4:Y:S08]  /*0360*/  LDC R4, c[0x0][0x398] ;  /* 0x0000e600ff047b82 */ /* 0x000f300000000800 */
[----:B------:R-:W5:Y:S01]  /*0370*/  LDC R10, c[0x0][0x3a0] ;  /* 0x0000e800ff0a7b82 */ /* 0x000f620000000800 */
[----:B---3--:R-:W-:-:S07]  /*0380*/  ULEA UR8, UR4, UR8, 0x18 ;  /* 0x0000000804087291 */ /* 0x008fce000f8ec0ff */
[----:B------:R-:W3:Y:S02]  /*0390*/  S2UR UR20, SR_CTAID.Y ;  /* 0x00000000001479c3 */ /* 0x000ee40000002600 */
[----:B--2---:R-:W2:Y:S06]  /*03a0*/  LDS R3, [UR8] ;  /* 0x00000008ff037984 */ /* 0x004eac0008000800 */
[----:B------:R-:W-:Y:S06]  /*03b0*/  BAR.SYNC.DEFER_BLOCKING 0x0 ;  /* 0x0000000000007b1d */ /* 0x000fec0000010000 */
[----:B------:R-:W-:Y:S05]  /*03c0*/  @P2 BRA `(.L_x_5) ;  /* 0x0000000000182947 */ /* 0x000fea0003800000 */
[----:B------:R-:W-:Y:S01]  /*03d0*/  ELECT P0, URZ, PT ;  /* 0x0000000000ff782f */ /* 0x000fe20003800000 */
[----:B------:R-:W-:Y:S01]  /*03e0*/  IMAD.MOV.U32 R2, RZ, RZ, 0x1 ;  /* 0x00000001ff027424 */ /* 0x000fe200078e00ff */
[----:B------:R-:W-:Y:S01]  /*03f0*/  UMOV UR5, 0x40 ;  /* 0x0000004000057882 */ /* 0x000fe20000000000 */
[----:B------:R-:W-:Y:S01]  /*0400*/  UVIRTCOUNT.DEALLOC.SMPOOL 0x80 ;  /* 0x000000800000784c */ /* 0x000fe20000000000 */
[----:B------:R-:W-:-:S09]  /*0410*/  ULEA UR5, UR4, UR5, 0x18 ;  /* 0x0000000504057291 */ /* 0x000fd2000f8ec0ff */
[----:B------:R5:W-:Y:S03]  /*0420*/  @P0 STS.U8 [UR5], R2 ;  /* 0x00000002ff000988 */ /* 0x000be60008000005 */
.L_x_5:
[----:B------:R-:W5:Y:S01]  /*0430*/  S2UR UR4, SR_CTAID.Z ;  /* 0x00000000000479c3 */ /* 0x000f620000002700 */
[----:B------:R-:W4:Y:S01]  /*0440*/  LDCU UR5, c[0x0][0x370] ;  /* 0x00006e00ff0577ac */ /* 0x000f220008000800 */
[----:B------:R-:W-:Y:S01]  /*0450*/  ISETP.GE.U32.AND P0, PT, R68, 0x20, PT ;  /* 0x000000204400780c */ /* 0x000fe20003f06070 */
[----:B----4-:R-:W-:Y:S01]  /*0460*/  VIADD R4, R4, 0xffffffff ;  /* 0xffffffff04047836 */ /* 0x010fe20000000000 */
[C---:B------:R-:W-:Y:S01]  /*0470*/  ISETP.NE.U32.AND P3, PT, R68.reuse, RZ, PT ;  /* 0x000000ff4400720c */ /* 0x040fe20003f65070 */
[----:B------:R-:W5:Y:S01]  /*0480*/  LDCU UR6, c[0x0][0x374] ;  /* 0x00006e80ff0677ac */ /* 0x000f620008000800 */
[----:B------:R-:W-:Y:S01]  /*0490*/  LEA R11, R68, UR8, 0x2 ;  /* 0x00000008440b7c11 */ /* 0x000fe2000f8e10ff */
[----:B-----5:R-:W-:Y:S01]  /*04a0*/  VIADD R12, R10, 0xffffffff ;  /* 0xffffffff0a0c7836 */ /* 0x020fe20000000000 */
[----:B------:R-:W4:Y:S01]  /*04b0*/  S2UR UR11, SR_CTAID.X ;  /* 0x00000000000b79c3 */ /* 0x000f220000002500 */
[----:B------:R-:W5:Y:S01]  /*04c0*/  LDCU.64 UR14, c[0x0][0x3c0] ;  /* 0x00007800ff0e77ac */ /* 0x000f620008000a00 */
[----:B--2---:R-:W-:Y:S01]  /*04d0*/  R2UR UR30, R3 ;  /* 0x00000000031e72ca */ /* 0x004fe200000e0000 */
[----:B------:R-:W-:Y:S04]  /*04e0*/  BSSY.RECONVERGENT B0, `(.L_x_6) ;  /* 0x0000011000007945 */ /* 0x000fe80003800200 */
[----:B------:R2:W-:Y:S01]  /*04f0*/  @!P0 STS [R11], RZ ;  /* 0x000000ff0b008388 */ /* 0x0005e20000000800 */
[----:B------:R-:W-:-:S03]  /*0500*/  NOP ;  /* 0x0000000000007918 */ /* 0x000fc60000000000 */
[----:B------:R2:W-:Y:S01]  /*0510*/  @!P3 STS [UR8+0x24], R4 ;  /* 0x00002404ff00b988 */ /* 0x0005e20008000808 */
[----:B---3--:R-:W-:-:S03]  /*0520*/  UIMAD UR4, UR4, UR6, UR20 ;  /* 0x00000006040472a4 */ /* 0x008fc6000f8e0214 */
[----:B------:R2:W-:Y:S01]  /*0530*/  @!P3 STS [UR8+0x20], R12 ;  /* 0x0000200cff00b988 */ /* 0x0005e20008000808 */
[----:B----4-:R-:W-:-:S04]  /*0540*/  UIMAD UR4, UR4, UR5, UR11 ;  /* 0x00000005040472a4 */ /* 0x010fc8000f8e020b */
[----:B------:R-:W-:-:S04]  /*0550*/  UIMAD UR4, UR4, 0x180, URZ ;  /* 0x00000180040478a4 */ /* 0x000fc8000f8e02ff */
[----:B-----5:R-:W-:-:S04]  /*0560*/  UIADD3 UR12, UP0, UPT, UR4, UR14, URZ ;  /* 0x0000000e040c7290 */ /* 0x020fc8000ff1e0ff */
[----:B------:R-:W-:Y:S01]  /*0570*/  ULEA.HI.X.SX32 UR13, UR4, UR15, 0x1, UP0 ;  /* 0x0000000f040d7291 */ /* 0x000fe200080f0eff */
[----:B--2---:R-:W-:Y:S11]  /*0580*/  @P3 BRA `(.L_x_7) ;  /* 0x0000000000183947 */ /* 0x004ff60003800000 */
[----:B------:R-:W2:Y:S01]  /*0590*/  LDS R2, [UR8+0x8] ;  /* 0x00000808ff027984 */ /* 0x000ea20008000800 */
[----:B------:R-:W3:Y:S01]  /*05a0*/  LDC.64 R6, c[0x0][0x380] ;  /* 0x0000e000ff067b82 */ /* 0x000ee20000000a00 */
[----:B------:R-:W-:Y:S02]  /*05b0*/  IMAD.MOV.U32 R3, RZ, RZ, 0x70 ;  /* 0x00000070ff037424 */ /* 0x000fe400078e00ff */
[----:B---3--:R3:W-:Y:S03]  /*05c0*/  STS.64 [UR8], R6 ;  /* 0x00000006ff007988 */ /* 0x0087e60008000a08 */
[----:B--2---:R-:W-:-:S05]  /*05d0*/  LOP3.LUT R2, R2, 0x10, R3, 0xd8, !PT ;  /* 0x0000001002027812 */ /* 0x004fca00078ed803 */
[----:B------:R3:W-:Y:S02]  /*05e0*/  STS [UR8+0x8], R2 ;  /* 0x00000802ff007988 */ /* 0x0007e40008000808 */
.L_x_7:
[----:B------:R-:W-:Y:S05]  /*05f0*/  BSYNC.RECONVERGENT B0 ;  /* 0x0000000000007941 */ /* 0x000fea0003800200 */
.L_x_6:
[----:B------:R-:W-:Y:S04]  /*0600*/  BSSY.RECONVERGENT B0, `(.L_x_8) ;  /* 0x000000a000007945 */ /* 0x000fe80003800200 */
[----:B------:R-:W-:Y:S05]  /*0610*/  @P3 BRA `(.L_x_9) ;  /* 0x0000000000203947 */ /* 0x000fea0003800000 */
[----:B---3--:R-:W2:Y:S01]  /*0620*/  LDS R2, [UR8+0x34] ;  /* 0x00003408ff027984 */ /* 0x008ea20008000800 */
[----:B------:R-:W-:Y:S02]  /*0630*/  IMAD.MOV.U32 R3, RZ, RZ, 0x3f000000 ;  /* 0x3f000000ff037424 */ /* 0x000fe400078e00ff */
[----:B------:R-:W-:Y:S01]  /*0640*/  @!P3 IMAD.MOV.U32 R5, RZ, RZ, 0x7f ;  /* 0x0000007fff05b424 */ /* 0x000fe200078e00ff */
[----:B------:R-:W3:Y:S02]  /*0650*/  @!P3 LDS R6, [UR8+0x38] ;  /* 0x00003808ff06b984 */ /* 0x000ee40008000800 */
[----:B--2---:R-:W-:Y:S02]  /*0660*/  LOP3.LUT R2, R2, 0xff000000, R3, 0xb8, !PT ;  /* 0xff00000002027812 */ /* 0x004fe400078eb803 */
[----:B---3--:R-:W-:-:S03]  /*0670*/  @!P3 LOP3.LUT R3, R6, 0xff, R5, 0xb8, !PT ;  /* 0x000000ff0603b812 */ /* 0x008fc600078eb805 */
[----:B------:R2:W-:Y:S04]  /*0680*/  STS [UR8+0x34], R2 ;  /* 0x00003402ff007988 */ /* 0x0005e80008000808 */
[----:B------:R2:W-:Y:S02]  /*0690*/  @!P3 STS [UR8+0x38], R3 ;  /* 0x00003803ff00b988 */ /* 0x0005e40008000808 */
.L_x_9:
[----:B------:R-:W-:Y:S05]  /*06a0*/  BSYNC.RECONVERGENT B0 ;  /* 0x0000000000007941 */ /* 0x000fea0003800200 */
.L_x_8:
[----:B------:R-:W-:Y:S04]  /*06b0*/  BSSY.RECONVERGENT B0, `(.L_x_10) ;  /* 0x000000e000007945 */ /* 0x000fe80003800200 */
[----:B------:R-:W-:Y:S05]  /*06c0*/  @P3 BRA `(.L_x_11) ;  /* 0x0000000000303947 */ /* 0x000fea0003800000 */
[----:B--2---:R-:W2:Y:S01]  /*06d0*/  LDS R3, [UR8+0x34] ;  /* 0x00003408ff037984 */ /* 0x004ea20008000800 */
[----:B------:R-:W4:Y:S03]  /*06e0*/  LDC.64 R8, c[0x0][0x3a8] ;  /* 0x0000ea00ff087b82 */ /* 0x000f260000000a00 */
[----:B---3--:R-:W3:Y:S01]  /*06f0*/  LDS R2, [UR8+0x1c] ;  /* 0x00001c08ff027984 */ /* 0x008ee20008000800 */
[C---:B----4-:R-:W-:Y:S01]  /*0700*/  SHF.L.U64.HI R6, R8.reuse, 0x1, R9 ;  /* 0x0000000108067819 */ /* 0x050fe20000010209 */
[----:B------:R-:W-:-:S03]  /*0710*/  IMAD.SHL.U32 R5, R8, 0x2, RZ ;  /* 0x0000000208057824 */ /* 0x000fc600078e00ff */
[--C-:B------:R-:W-:Y:S02]  /*0720*/  SHF.R.U32.HI R7, RZ, 0x4, R6.reuse ;  /* 0x00000004ff077819 */ /* 0x100fe40000011606 */
[----:B------:R-:W-:-:S05]  /*0730*/  SHF.R.U64 R5, R5, 0x4, R6 ;  /* 0x0000000405057819 */ /* 0x000fca0000001206 */
[----:B------:R4:W-:Y:S01]  /*0740*/  STS [UR8+0xc], R5 ;  /* 0x00000c05ff007988 */ /* 0x0009e20008000808 */
[----:B--2---:R-:W-:Y:S02]  /*0750*/  LOP3.LUT R3, R3, 0x7, RZ, 0xb8, !PT ;  /* 0x0000000703037812 */ /* 0x004fe400078eb8ff */
[----:B---3--:R-:W-:-:S03]  /*0760*/  LOP3.LUT R2, R2, 0xf, R7, 0xb8, !PT ;  /* 0x0000000f02027812 */ /* 0x008fc600078eb807 */
[----:B------:R4:W-:Y:S04]  /*0770*/  STS [UR8+0x34], R3 ;  /* 0x00003403ff007988 */ /* 0x0009e80008000808 */
[----:B------:R4:W-:Y:S02]  /*0780*/  STS [UR8+0x1c], R2 ;  /* 0x00001c02ff007988 */ /* 0x0009e40008000808 */
.L_x_11:
[----:B------:R-:W-:Y:S05]  /*0790*/  BSYNC.RECONVERGENT B0 ;  /* 0x0000000000007941 */ /* 0x000fea0003800200 */
.L_x_10:
[----:B------:R-:W-:Y:S04]  /*07a0*/  BSSY.RECONVERGENT B1, `(.L_x_12) ;  /* 0x000001a000017945 */ /* 0x000fe80003800200 */
[----:B------:R-:W-:Y:S04]  /*07b0*/  BSSY.RELIABLE B0, `(.L_x_13) ;  /* 0x0000015000007945 */ /* 0x000fe80003800100 */
[----:B------:R-:W-:Y:S05]  /*07c0*/  @P3 BRA `(.L_x_14) ;  /* 0x0000000000203947 */ /* 0x000fea0003800000 */
[----:B--234-:R-:W2:Y:S02]  /*07d0*/  LDS R2, [UR8+0x34] ;  /* 0x00003408ff027984 */ /* 0x01cea40008000800 */
[----:B--2---:R-:W-:-:S05]  /*07e0*/  LOP3.LUT R2, R2, 0x38, RZ, 0xb8, !PT ;  /* 0x0000003802027812 */ /* 0x004fca00078eb8ff */
[----:B------:R2:W-:Y:S01]  /*07f0*/  STS [UR8+0x34], R2 ;  /* 0x00003402ff007988 */ /* 0x0005e20008000808 */
[----:B------:R-:W-:Y:S05]  /*0800*/  @P3 BRA `(.L_x_15) ;  /* 0x0000000000203947 */ /* 0x000fea0003800000 */
[----:B--2---:R-:W2:Y:S01]  /*0810*/  LDS R2, [UR8+0x8] ;  /* 0x00000808ff027984 */ /* 0x004ea20008000800 */
[----:B------:R-:W-:-:S05]  /*0820*/  IMAD.MOV.U32 R3, RZ, RZ, 0x780 ;  /* 0x00000780ff037424 */ /* 0x000fca00078e00ff */
[----:B--2---:R-:W-:-:S05]  /*0830*/  LOP3.LUT R2, R2, 0x300, R3, 0xd8, !PT ;  /* 0x0000030002027812 */ /* 0x004fca00078ed803 */
[----:B------:R5:W-:Y:S02]  /*0840*/  STS [UR8+0x8], R2 ;  /* 0x00000802ff007988 */ /* 0x000be40008000808 */
.L_x_14:
[----:B------:R-:W-:Y:S05]  /*0850*/  @P3 BRA `(.L_x_16) ;  /* 0x0000000000283947 */ /* 0x000fea0003800000 */
[----:B--2345:R-:W2:Y:S02]  /*0860*/  LDS R2, [UR8+0x8] ;  /* 0x00000808ff027984 */ /* 0x03cea40008000800 */
[----:B--2---:R-:W-:-:S05]  /*0870*/  LOP3.LUT R2, R2, 0x1800, RZ, 0xb8, !PT ;  /* 0x0000180002027812 */ /* 0x004fca00078eb8ff */
[----:B------:R3:W-:Y:S02]  /*0880*/  STS [UR8+0x8], R2 ;  /* 0x00000802ff007988 */ /* 0x0007e40008000808 */
.L_x_15:
[----:B------:R-:W-:Y:S05]  /*0890*/  @P3 BREAK.RELIABLE B0 ;  /* 0x0000000000003942 */ /* 0x000fea0003800100 */
[----:B------:R-:W-:Y:S05]  /*08a0*/  @P3 BRA `(.L_x_17) ;  /* 0x0000000000243947 */ /* 0x000fea0003800000 */
[----:B------:R-:W4:Y:S01]  /*08b0*/  LDS R3, [UR8+0x8] ;  /* 0x00000808ff037984 */ /* 0x000f220008000800 */
[----:B--23--:R-:W-:-:S05]  /*08c0*/  IMAD.MOV.U32 R2, RZ, RZ, 0x6000 ;  /* 0x00006000ff027424 */ /* 0x00cfca00078e00ff */
[----:B----4-:R-:W-:-:S04]  /*08d0*/  LOP3.LUT R2, R3, 0x6000, R2, 0xd8, !PT ;  /* 0x0000600003027812 */ /* 0x010fc800078ed802 */
[----:B------:R-:W-:-:S05]  /*08e0*/  LOP3.LUT R2, R2, 0x400000, RZ, 0xb8, !PT ;  /* 0x0040000002027812 */ /* 0x000fca00078eb8ff */
[----:B------:R2:W-:Y:S02]  /*08f0*/  STS [UR8+0x8], R2 ;  /* 0x00000802ff007988 */ /* 0x0005e40008000808 */
.L_x_16:
[----:B------:R-:W-:Y:S05]  /*0900*/  BSYNC.RELIABLE B0 ;  /* 0x0000000000007941 */ /* 0x000fea0003800100 */
.L_x_13:
[----:B--2345:R-:W2:Y:S02]  /*0910*/  @!P3 LDS R2, [UR8+0x8] ;  /* 0x00000808ff02b984 */ /* 0x03cea40008000800 */
[----:B--2---:R-:W-:-:S05]  /*0920*/  @!P3 LOP3.LUT R2, R2, 0x8000, RZ, 0xb8, !PT ;  /* 0x000080000202b812 */ /* 0x004fca00078eb8ff */
[----:B------:R4:W-:Y:S02]  /*0930*/  @!P3 STS [UR8+0x8], R2 ;  /* 0x00000802ff00b988 */ /* 0x0009e40008000808 */
.L_x_17:
[----:B------:R-:W-:Y:S05]  /*0940*/  BSYNC.RECONVERGENT B1 ;  /* 0x0000000000017941 */ /* 0x000fea0003800200 */
.L_x_12:
[----:B------:R-:W-:Y:S05]  /*0950*/  WARPSYNC.ALL ;  /* 0x0000000000007948 */ /* 0x000fea0003800000 */
[----:B------:R-:W-:Y:S01]  /*0960*/  NOP ;  /* 0x0000000000007918 */ /* 0x000fe20000000000 */
[----:B------:R-:W5:Y:S02]  /*0970*/  LDC R5, c[0x0][0x39c] ;  /* 0x0000e700ff057b82 */ /* 0x000f640000000800 */
[----:B-----5:R-:W-:Y:S01]  /*0980*/  VIADD R5, R5, 0xffffffff ;  /* 0xffffffff05057836 */ /* 0x020fe20000000000 */
[----:B------:R-:W-:Y:S06]  /*0990*/  @P0 BRA `(.L_x_18) ;  /* 0x0000000000300947 */ /* 0x000fec0003800000 */
[----:B--234-:R-:W2:Y:S01]  /*09a0*/  S2R R2, SR_LANEID ;  /* 0x0000000000027919 */ /* 0x01cea20000000000 */
[----:B------:R-:W-:Y:S05]  /*09b0*/  WARPSYNC.ALL ;  /* 0x0000000000007948 */ /* 0x000fea0003800000 */
[----:B------:R-:W-:Y:S01]  /*09c0*/  NOP ;  /* 0x0000000000007918 */ /* 0x000fe20000000000 */
[----:B--2---:R-:W-:-:S05]  /*09d0*/  IMAD.SHL.U32 R6, R2, 0x4, RZ ;  /* 0x0000000402067824 */ /* 0x004fca00078e00ff */
[----:B------:R-:W2:Y:S01]  /*09e0*/  LDS R7, [R6+UR8] ;  /* 0x0000000806077984 */ /* 0x000ea20008000800 */
[----:B------:R-:W-:-:S05]  /*09f0*/  IADD3 R2, P1, PT, R6, UR12, RZ ;  /* 0x0000000c06027c10 */ /* 0x000fca000ff3e0ff */
[----:B------:R-:W-:-:S05]  /*0a00*/  IMAD.X R3, RZ, RZ, UR13, P1 ;  /* 0x0000000dff037e24 */ /* 0x000fca00088e06ff */
[----:B--2---:R5:W2:Y:S01]  /*0a10*/  ATOMG.E.EXCH.STRONG.GPU PT, RZ, [R2], R7 ;  /* 0x0000000702ff73a8 */ /* 0x004aa200041ee100 */
[----:B------:R-:W-:-:S04]  /*0a20*/  DEPBAR {5,4,3,2,1,0} ;  /* 0x0000003f0000791a */ /* 0x000fc80000000000 */
[----:B------:R-:W3:Y:S02]  /*0a30*/  CCTL.E.C.LDCU.IV.DEEP [UR12] ;  /* 0x000000000c007540 */ /* 0x000ee40009c08000 */
[----:B---3--:R5:W-:Y:S01]  /*0a40*/  UTMACCTL.IV [UR12] ;  /* 0x000000000c0079b9 */ /* 0x008be20008000000 */
[----:B------:R-:W-:Y:S01]  /*0a50*/  NOP ;  /* 0x0000000000007918 */ /* 0x000fe20000000000 */
.L_x_18:
[----:B------:R-:W-:Y:S05]  /*0a60*/  @P0 BRA `(.L_x_19) ;  /* 0x00000000000c0947 */ /* 0x000fea0003800000 */
[----:B------:R0:W-:Y:S01]  /*0a70*/  UTMACMDFLUSH ;  /* 0x00000000000079b7 */ /* 0x0001e20000000000 */
[----:B------:R-:W-:Y:S05]  /*0a80*/  @P0 BRA `(.L_x_19) ;  /* 0x0000000000040947 */ /* 0x000fea0003800000 */
[----:B------:R-:W-:-:S04]  /*0a90*/  DEPBAR.LE SB0, 0x0 ;  /* 0x000080000000791a */ /* 0x000fc80000000000 */
.L_x_19:
[----:B------:R-:W-:Y:S05]  /*0aa0*/  WARPSYNC.ALL ;  /* 0x0000000000007948 */ /* 0x000fea0003800000 */
[----:B------:R-:W-:Y:S01]  /*0ab0*/  NOP ;  /* 0x0000000000007918 */ /* 0x000fe20000000000 */
[----:B--2---:R-:W-:Y:S06]  /*0ac0*/  BAR.SYNC.DEFER_BLOCKING 0x0 ;  /* 0x0000000000007b1d */ /* 0x004fec0000010000 */
[----:B------:R-:W-:Y:S02]  /*0ad0*/  BSSY.RECONVERGENT B1, `(.L_x_20) ;  /* 0x000000b000017945 */ /* 0x000fe40003800200 */
[----:B------:R-:W-:Y:S06]  /*0ae0*/  BAR.SYNC.DEFER_BLOCKING 0x0 ;  /* 0x0000000000007b1d */ /* 0x000fec0000010000 */
[----:B------:R2:W-:Y:S01]  /*0af0*/  @!P0 STS [R11], RZ ;  /* 0x000000ff0b008388 */ /* 0x0005e20000000800 */
[----:B------:R-:W-:Y:S01]  /*0b00*/  NOP ;  /* 0x0000000000007918 */ /* 0x000fe20000000000 */
[----:B------:R-:W-:Y:S05]  /*0b10*/  @P3 BRA `(.L_x_21) ;  /* 0x0000000000183947 */ /* 0x000fea0003800000 */
[----:B---345:R-:W3:Y:S01]  /*0b20*/  LDS R2, [UR8+0x8] ;  /* 0x00000808ff027984 */ /* 0x038ee20008000800 */
[----:B------:R-:W4:Y:S01]  /*0b30*/  LDC.64 R6, c[0x0][0x388] ;  /* 0x0000e200ff067b82 */ /* 0x000f220000000a00 */
[----:B------:R-:W-:Y:S02]  /*0b40*/  IMAD.MOV.U32 R3, RZ, RZ, 0x70 ;  /* 0x00000070ff037424 */ /* 0x000fe400078e00ff */
[----:B----4-:R4:W-:Y:S03]  /*0b50*/  STS.64 [UR8], R6 ;  /* 0x00000006ff007988 */ /* 0x0109e60008000a08 */
[----:B---3--:R-:W-:-:S05]  /*0b60*/  LOP3.LUT R2, R2, 0x10, R3, 0xd8, !PT ;  /* 0x0000001002027812 */ /* 0x008fca00078ed803 */
[----:B------:R4:W-:Y:S02]  /*0b70*/  STS [UR8+0x8], R2 ;  /* 0x00000802ff007988 */ /* 0x0009e40008000808 */
.L_x_21:
[----:B-----5:R-:W-:Y:S05]  /*0b80*/  BSYNC.RECONVERGENT B1 ;  /* 0x0000000000017941 */ /* 0x020fea0003800200 */
.L_x_20:
[----:B------:R-:W-:Y:S04]  /*0b90*/  BSSY.RECONVERGENT B1, `(.L_x_22) ;  /* 0x000000a000017945 */ /* 0x000fe80003800200 */
[----:B------:R-:W-:Y:S05]  /*0ba0*/  @P3 BRA `(.L_x_23) ;  /* 0x0000000000203947 */ /* 0x000fea0003800000 */
[----:B---34-:R-:W3:Y:S01]  /*0bb0*/  LDS R2, [UR8+0x34] ;  /* 0x00003408ff027984 */ /* 0x018ee20008000800 */
[----:B------:R-:W-:Y:S02]  /*0bc0*/  IMAD.MOV.U32 R7, RZ, RZ, 0x3f000000 ;  /* 0x3f000000ff077424 */ /* 0x000fe400078e00ff */
[----:B------:R-:W-:Y:S01]  /*0bd0*/  @!P3 IMAD.MOV.U32 R3, RZ, RZ, 0x3f ;  /* 0x0000003fff03b424 */ /* 0x000fe200078e00ff */
[----:B------:R-:W4:Y:S02]  /*0be0*/  @!P3 LDS R6, [UR8+0x38] ;  /* 0x00003808ff06b984 */ /* 0x000f240008000800 */
[----:B---3--:R-:W-:Y:S02]  /*0bf0*/  LOP3.LUT R2, R2, 0xff000000, R7, 0xb8, !PT ;  /* 0xff00000002027812 */ /* 0x008fe400078eb807 */
[----:B----4-:R-:W-:-:S03]  /*0c00*/  @!P3 LOP3.LUT R3, R6, 0xff, R3, 0xb8, !PT ;  /* 0x000000ff0603b812 */ /* 0x010fc600078eb803 */
[----:B------:R5:W-:Y:S04]  /*0c10*/  STS [UR8+0x34], R2 ;  /* 0x00003402ff007988 */ /* 0x000be80008000808 */
[----:B------:R5:W-:Y:S02]  /*0c20*/  @!P3 STS [UR8+0x38], R3 ;  /* 0x00003803ff00b988 */ /* 0x000be40008000808 */
.L_x_23:
[----:B------:R-:W-:Y:S05]  /*0c30*/  BSYNC.RECONVERGENT B1 ;  /* 0x0000000000017941 */ /* 0x000fea0003800200 */
.L_x_22:
[----:B------:R-:W-:Y:S04]  /*0c40*/  BSSY.RECONVERGENT B1, `(.L_x_24) ;  /* 0x0000004000017945 */ /* 0x000fe80003800200 */
[----:B------:R-:W-:Y:S05]  /*0c50*/  @P3 BRA `(.L_x_25) ;  /* 0x0000000000083947 */ /* 0x000fea0003800000 */
[----:B------:R2:W-:Y:S04]  /*0c60*/  STS [UR8+0x24], R12 ;  /* 0x0000240cff007988 */ /* 0x0005e80008000808 */
[----:B------:R2:W-:Y:S02]  /*0c70*/  STS [UR8+0x20], R5 ;  /* 0x00002005ff007988 */ /* 0x0005e40008000808 */
.L_x_25:
[----:B------:R-:W-:Y:S05]  /*0c80*/  BSYNC.RECONVERGENT B1 ;  /* 0x0000000000017941 */ /* 0x000fea0003800200 */
.L_x_24:
[----:B------:R-:W-:Y:S04]  /*0c90*/  BSSY.RECONVERGENT B1, `(.L_x_26) ;  /* 0x000000e000017945 */ /* 0x000fe80003800200 */
[----:B------:R-:W-:Y:S05]  /*0ca0*/  @P3 BRA `(.L_x_27) ;  /* 0x0000000000303947 */ /* 0x000fea0003800000 */
[----:B-----5:R-:W5:Y:S01]  /*0cb0*/  LDS R3, [UR8+0x34] ;  /* 0x00003408ff037984 */ /* 0x020f620008000800 */
[----:B----4-:R-:W4:Y:S03]  /*0cc0*/  LDC.64 R6, c[0x0][0x3b0] ;  /* 0x0000ec00ff067b82 */ /* 0x010f260000000a00 */
[----:B---3--:R-:W3:Y:S01]  /*0cd0*/  LDS R2, [UR8+0x1c] ;  /* 0x00001c08ff027984 */ /* 0x008ee20008000800 */
[C---:B----4-:R-:W-:Y:S01]  /*0ce0*/  SHF.L.U64.HI R7, R6.reuse, 0x1, R7 ;  /* 0x0000000106077819 */ /* 0x050fe20000010207 */
[----:B------:R-:W-:-:S03]  /*0cf0*/  IMAD.SHL.U32 R6, R6, 0x2, RZ ;  /* 0x0000000206067824 */ /* 0x000fc600078e00ff */
[--C-:B------:R-:W-:Y:S02]  /*0d00*/  SHF.R.U32.HI R9, RZ, 0x4, R7.reuse ;  /* 0x00000004ff097819 */ /* 0x100fe40000011607 */
[----:B------:R-:W-:-:S05]  /*0d10*/  SHF.R.U64 R6, R6, 0x4, R7 ;  /* 0x0000000406067819 */ /* 0x000fca0000001207 */
[----:B------:R4:W-:Y:S01]  /*0d20*/  STS [UR8+0xc], R6 ;  /* 0x00000c06ff007988 */ /* 0x0009e20008000808 */
[----:B-----5:R-:W-:Y:S02]  /*0d30*/  LOP3.LUT R3, R3, 0x7, RZ, 0xb8, !PT ;  /* 0x0000000703037812 */ /* 0x020fe400078eb8ff */
[----:B---3--:R-:W-:-:S03]  /*0d40*/  LOP3.LUT R2, R2, 0xf, R9, 0xb8, !PT ;  /* 0x0000000f02027812 */ /* 0x008fc600078eb809 */
[----:B------:R4:W-:Y:S04]  /*0d50*/  STS [UR8+0x34], R3 ;  /* 0x00003403ff007988 */ /* 0x0009e80008000808 */
[----:B------:R4:W-:Y:S02]  /*0d60*/  STS [UR8+0x1c], R2 ;  /* 0x00001c02ff007988 */ /* 0x0009e40008000808 */
.L_x_27:
[----:B------:R-:W-:Y:S05]  /*0d70*/  BSYNC.RECONVERGENT B1 ;  /* 0x0000000000017941 */ /* 0x000fea0003800200 */
.L_x_26:
[----:B------:R-:W-:Y:S04]  /*0d80*/  BSSY.RECONVERGENT B2, `(.L_x_28) ;  /* 0x000001a000027945 */ /* 0x000fe80003800200 */
[----:B------:R-:W-:Y:S04]  /*0d90*/  BSSY.RELIABLE B1, `(.L_x_29) ;  /* 0x0000015000017945 */ /* 0x000fe80003800100 */
[----:B------:R-:W-:Y:S05]  /*0da0*/  @P3 BRA `(.L_x_30) ;  /* 0x0000000000203947 */ /* 0x000fea0003800000 */
[----:B---345:R-:W3:Y:S02]  /*0db0*/  LDS R2, [UR8+0x34] ;  /* 0x00003408ff027984 */ /* 0x038ee40008000800 */
[----:B---3--:R-:W-:-:S05]  /*0dc0*/  LOP3.LUT R2, R2, 0x38, RZ, 0xb8, !PT ;  /* 0x0000003802027812 */ /* 0x008fca00078eb8ff */
[----:B------:R3:W-:Y:S01]  /*0dd0*/  STS [UR8+0x34], R2 ;  /* 0x00003402ff007988 */ /* 0x0007e20008000808 */
[----:B------:R-:W-:Y:S05]  /*0de0*/  @P3 BRA `(.L_x_31) ;  /* 0x0000000000203947 */ /* 0x000fea0003800000 */
[----:B---3--:R-:W3:Y:S01]  /*0df0*/  LDS R2, [UR8+0x8] ;  /* 0x00000808ff027984 */ /* 0x008ee20008000800 */
[----:B------:R-:W-:-:S05]  /*0e00*/  IMAD.MOV.U32 R3, RZ, RZ, 0x780 ;  /* 0x00000780ff037424 */ /* 0x000fca00078e00ff */
[----:B---3--:R-:W-:-:S05]  /*0e10*/  LOP3.LUT R2, R2, 0x300, R3, 0xd8, !PT ;  /* 0x0000030002027812 */ /* 0x008fca00078ed803 */
[----:B------:R3:W-:Y:S02]  /*0e20*/  STS [UR8+0x8], R2 ;  /* 0x00000802ff007988 */ /* 0x0007e40008000808 */
.L_x_30:
[----:B------:R-:W-:Y:S05]  /*0e30*/  @P3 BRA `(.L_x_32) ;  /* 0x0000000000283947 */ /* 0x000fea0003800000 */
[----:B---345:R-:W3:Y:S02]  /*0e40*/  LDS R2, [UR8+0x8] ;  /* 0x00000808ff027984 */ /* 0x038ee40008000800 */
[----:B---3--:R-:W-:-:S05]  /*0e50*/  LOP3.LUT R2, R2, 0x1800, RZ, 0xb8, !PT ;  /* 0x0000180002027812 */ /* 0x008fca00078eb8ff */
[----:B------:R4:W-:Y:S02]  /*0e60*/  STS [UR8+0x8], R2 ;  /* 0x00000802ff007988 */ /* 0x0009e40008000808 */
.L_x_31:
[----:B------:R-:W-:Y:S05]  /*0e70*/  @P3 BREAK.RELIABLE B1 ;  /* 0x0000000000013942 */ /* 0x000fea0003800100 */
[----:B------:R-:W-:Y:S05]  /*0e80*/  @P3 BRA `(.L_x_33) ;  /* 0x0000000000243947 */ /* 0x000fea0003800000 */
[----:B---34-:R-:W3:Y:S01]  /*0e90*/  LDS R2, [UR8+0x8] ;  /* 0x00000808ff027984 */ /* 0x018ee20008000800 */
[----:B------:R-:W-:-:S05]  /*0ea0*/  IMAD.MOV.U32 R3, RZ, RZ, 0x6000 ;  /* 0x00006000ff037424 */ /* 0x000fca00078e00ff */
[----:B---3--:R-:W-:-:S04]  /*0eb0*/  LOP3.LUT R2, R2, 0x6000, R3, 0xd8, !PT ;  /* 0x0000600002027812 */ /* 0x008fc800078ed803 */
[----:B------:R-:W-:-:S05]  /*0ec0*/  LOP3.LUT R2, R2, 0x400000, RZ, 0xb8, !PT ;  /* 0x0040000002027812 */ /* 0x000fca00078eb8ff */
[----:B------:R3:W-:Y:S02]  /*0ed0*/  STS [UR8+0x8], R2 ;  /* 0x00000802ff007988 */ /* 0x0007e40008000808 */
.L_x_32:
[----:B------:R-:W-:Y:S05]  /*0ee0*/  BSYNC.RELIABLE B1 ;  /* 0x0000000000017941 */ /* 0x000fea0003800100 */
.L_x_29:
[----:B---345:R-:W3:Y:S02]  /*0ef0*/  @!P3 LDS R2, [UR8+0x8] ;  /* 0x00000808ff02b984 */ /* 0x038ee40008000800 */
[----:B---3--:R-:W-:-:S05]  /*0f00*/  @!P3 LOP3.LUT R2, R2, 0x8000, RZ, 0xb8, !PT ;  /* 0x000080000202b812 */ /* 0x008fca00078eb8ff */
[----:B------:R5:W-:Y:S02]  /*0f10*/  @!P3 STS [UR8+0x8], R2 ;  /* 0x00000802ff00b988 */ /* 0x000be40008000808 */
.L_x_33:
[----:B------:R-:W-:Y:S05]  /*0f20*/  BSYNC.RECONVERGENT B2 ;  /* 0x0000000000027941 */ /* 0x000fea0003800200 */
.L_x_28:
[----:B------:R-:W-:Y:S05]  /*0f30*/  WARPSYNC.ALL ;  /* 0x0000000000007948 */ /* 0x000fea0003800000 */
[----:B------:R-:W-:Y:S01]  /*0f40*/  NOP ;  /* 0x0000000000007918 */ /* 0x000fe20000000000 */
[----:B------:R-:W-:-:S04]  /*0f50*/  UIADD3 UR5, UPT, UPT, UR4, 0x80, URZ ;  /* 0x0000008004057890 */ /* 0x000fc8000fffe0ff */
[----:B------:R-:W-:-:S04]  /*0f60*/  UIADD3 UR6, UP0, UPT, UR5, UR14, URZ ;  /* 0x0000000e05067290 */ /* 0x000fc8000ff1e0ff */
[----:B------:R-:W-:Y:S01]  /*0f70*/  ULEA.HI.X.SX32 UR7, UR5, UR15, 0x1, UP0 ;  /* 0x0000000f05077291 */ /* 0x000fe200080f0eff */
[----:B------:R-:W-:Y:S11]  /*0f80*/  @P0 BRA `(.L_x_34) ;  /* 0x0000000000300947 */ /* 0x000ff60003800000 */
[----:B---345:R-:W3:Y:S01]  /*0f90*/  S2R R2, SR_LANEID ;  /* 0x0000000000027919 */ /* 0x038ee20000000000 */
[----:B------:R-:W-:Y:S05]  /*0fa0*/  WARPSYNC.ALL ;  /* 0x0000000000007948 */ /* 0x000fea0003800000 */
[----:B------:R-:W-:Y:S01]  /*0fb0*/  NOP ;  /* 0x0000000000007918 */ /* 0x000fe20000000000 */
[----:B---3--:R-:W-:-:S05]  /*0fc0*/  IMAD.SHL.U32 R6, R2, 0x4, RZ ;  /* 0x0000000402067824 */ /* 0x008fca00078e00ff */
[----:B------:R-:W3:Y:S01]  /*0fd0*/  LDS R7, [R6+UR8] ;  /* 0x0000000806077984 */ /* 0x000ee20008000800 */
[----:B------:R-:W-:-:S05]  /*0fe0*/  IADD3 R2, P1, PT, R6, UR6, RZ ;  /* 0x0000000606027c10 */ /* 0x000fca000ff3e0ff */
[----:B------:R-:W-:-:S05]  /*0ff0*/  IMAD.X R3, RZ, RZ, UR7, P1 ;  /* 0x00000007ff037e24 */ /* 0x000fca00088e06ff */
[----:B---3--:R3:W4:Y:S01]  /*1000*/  ATOMG.E.EXCH.STRONG.GPU PT, RZ, [R2], R7 ;  /* 0x0000000702ff73a8 */ /* 0x00872200041ee100 */
[----:B------:R-:W-:-:S04]  /*1010*/  DEPBAR {5,4,3,2,1,0} ;  /* 0x0000003f0000791a */ /* 0x000fc80000000000 */
[----:B------:R-:W5:Y:S02]  /*1020*/  CCTL.E.C.LDCU.IV.DEEP [UR6] ;  /* 0x0000000006007540 */ /* 0x000f640009c08000 */
[----:B-----5:R3:W-:Y:S01]  /*1030*/  UTMACCTL.IV [UR6] ;  /* 0x00000000060079b9 */ /* 0x0207e20008000000 */
[----:B------:R-:W-:Y:S01]  /*1040*/  NOP ;  /* 0x0000000000007918 */ /* 0x000fe20000000000 */
.L_x_34:
[----:B------:R-:W-:Y:S05]  /*1050*/  @P0 BRA `(.L_x_35) ;  /* 0x00000000000c0947 */ /* 0x000fea0003800000 */
[----:B------:R0:W-:Y:S01]  /*1060*/  UTMACMDFLUSH ;  /* 0x00000000000079b7 */ /* 0x0001e20000000000 */
[----:B------:R-:W-:Y:S05]  /*1070*/  @P0 BRA `(.L_x_35) ;  /* 0x0000000000040947 */ /* 0x000fea0003800000 */
[----:B------:R-:W-:-:S04]  /*1080*/  DEPBAR.LE SB0, 0x0 ;  /* 0x000080000000791a */ /* 0x000fc80000000000 */
.L_x_35:
[----:B------:R-:W-:Y:S05]  /*1090*/  WARPSYNC.ALL ;  /* 0x0000000000007948 */ /* 0x000fea0003800000 */
[----:B------:R-:W-:Y:S01]  /*10a0*/  NOP ;  /* 0x0000000000007918 */ /* 0x000fe20000000000 */
[----:B----4-:R-:W-:Y:S06]  /*10b0*/  BAR.SYNC.DEFER_BLOCKING 0x0 ;  /* 0x0000000000007b1d */ /* 0x010fec0000010000 */
[----:B------:R-:W-:Y:S02]  /*10c0*/  BSSY.RECONVERGENT B2, `(.L_x_36) ;  /* 0x000000b000027945 */ /* 0x000fe40003800200 */
[----:B------:R-:W-:Y:S06]  /*10d0*/  BAR.SYNC.DEFER_BLOCKING 0x0 ;  /* 0x0000000000007b1d */ /* 0x000fec0000010000 */
[----:B------:R4:W-:Y:S01]  /*10e0*/  @!P0 STS [R11], RZ ;  /* 0x000000ff0b008388 */ /* 0x0009e20000000800 */
[----:B------:R-:W-:Y:S01]  /*10f0*/  NOP ;  /* 0x0000000000007918 */ /* 0x000fe20000000000 */
[----:B------:R-:W-:Y:S05]  /*1100*/  @P3 BRA `(.L_x_37) ;  /* 0x0000000000183947 */ /* 0x000fea0003800000 */
[----:B---3-5:R-:W3:Y:S01]  /*1110*/  LDS R2, [UR8+0x8] ;  /* 0x00000808ff027984 */ /* 0x028ee20008000800 */
[----:B------:R-:W5:Y:S01]  /*1120*/  LDC.64 R6, c[0x0][0x390] ;  /* 0x0000e400ff067b82 */ /* 0x000f620000000a00 */
[----:B------:R-:W-:Y:S02]  /*1130*/  IMAD.MOV.U32 R3, RZ, RZ, 0x70 ;  /* 0x00000070ff037424 */ /* 0x000fe400078e00ff */
[----:B-----5:R5:W-:Y:S03]  /*1140*/  STS.64 [UR8], R6 ;  /* 0x00000006ff007988 */ /* 0x020be60008000a08 */
[----:B---3--:R-:W-:-:S05]  /*1150*/  LOP3.LUT R2, R2, 0x10, R3, 0xd8, !PT ;  /* 0x0000001002027812 */ /* 0x008fca00078ed803 */
[----:B------:R5:W-:Y:S02]  /*1160*/  STS [UR8+0x8], R2 ;  /* 0x00000802ff007988 */ /* 0x000be40008000808 */
.L_x_37:
[----:B---3--:R-:W-:Y:S05]  /*1170*/  BSYNC.RECONVERGENT B2 ;  /* 0x0000000000027941 */ /* 0x008fea0003800200 */
.L_x_36:
[----:B------:R-:W-:Y:S04]  /*1180*/  BSSY.RECONVERGENT B3, `(.L_x_38) ;  /* 0x0000011000037945 */ /* 0x000fe80003800200 */
[----:B------:R-:W-:Y:S04]  /*1190*/  BSSY.RELIABLE B2, `(.L_x_39) ;  /* 0x000000e000027945 */ /* 0x000fe80003800100 */
[----:B------:R-:W-:Y:S05]  /*11a0*/  @P3 BRA `(.L_x_40) ;  /* 0x0000000000243947 */ /* 0x000fea0003800000 */
[----:B-----5:R-:W3:Y:S01]  /*11b0*/  LDS R2, [UR8+0x34] ;  /* 0x00003408ff027984 */ /* 0x020ee20008000800 */
[----:B------:R-:W-:-:S05]  /*11c0*/  IMAD.MOV.U32 R3, RZ, RZ, 0x3f000000 ;  /* 0x3f000000ff037424 */ /* 0x000fca00078e00ff */
[----:B---3--:R-:W-:-:S05]  /*11d0*/  LOP3.LUT R2, R2, 0xff000000, R3, 0xb8, !PT ;  /* 0xff00000002027812 */ /* 0x008fca00078eb803 */
[----:B------:R3:W-:Y:S01]  /*11e0*/  STS [UR8+0x34], R2 ;  /* 0x00003402ff007988 */ /* 0x0007e20008000808 */
[----:B------:R-:W-:Y:S05]  /*11f0*/  @P3 BRA `(.L_x_41) ;  /* 0x00000000001c3947 */ /* 0x000fea0003800000 */
[----:B---3--:R-:W3:Y:S01]  /*1200*/  LDS R2, [UR8+0x38] ;  /* 0x00003808ff027984 */ /* 0x008ee20008000800 */
[----:B------:R-:W-:-:S05]  /*1210*/  IMAD.MOV.U32 R3, RZ, RZ, 0x7f ;  /* 0x0000007fff037424 */ /* 0x000fca00078e00ff */
[----:B---3--:R-:W-:-:S05]  /*1220*/  LOP3.LUT R2, R2, 0xff, R3, 0xb8, !PT ;  /* 0x000000ff02027812 */ /* 0x008fca00078eb803 */
[----:B------:R3:W-:Y:S02]  /*1230*/  STS [UR8+0x38], R2 ;  /* 0x00003802ff007988 */ /* 0x0007e40008000808 */
.L_x_40:
[----:B------:R-:W-:Y:S05]  /*1240*/  @P3 BREAK.RELIABLE B2 ;  /* 0x0000000000023942 */ /* 0x000fea0003800100 */
[----:B------:R-:W-:Y:S05]  /*1250*/  @P3 BRA `(.L_x_42) ;  /* 0x00000000000c3947 */ /* 0x000fea0003800000 */
[----:B------:R2:W-:Y:S02]  /*1260*/  STS [UR8+0x20], R5 ;  /* 0x00002005ff007988 */ /* 0x0005e40008000808 */
.L_x_41:
[----:B------:R-:W-:Y:S05]  /*1270*/  BSYNC.RELIABLE B2 ;  /* 0x0000000000027941 */ /* 0x000fea0003800100 */
.L_x_39:
[----:B------:R2:W-:Y:S02]  /*1280*/  @!P3 STS [UR8+0x24], R4 ;  /* 0x00002404ff00b988 */ /* 0x0005e40008000808 */
.L_x_42:
[----:B------:R-:W-:Y:S05]  /*1290*/  BSYNC.RECONVERGENT B3 ;  /* 0x0000000000037941 */ /* 0x000fea0003800200 */
.L_x_38:
[----:B------:R-:W-:Y:S05]  /*12a0*/  WARPSYNC.ALL ;  /* 0x0000000000007948 */ /* 0x000fea0003800000 */
[----:B------:R-:W-:Y:S01]  /*12b0*/  NOP ;  /* 0x0000000000007918 */ /* 0x000fe20000000000 */
[----:B------:R-:W-:Y:S04]  /*12c0*/  BSSY.RECONVERGENT B3, `(.L_x_43) ;  /* 0x000000e000037945 */ /* 0x000fe80003800200 */
[----:B------:R-:W-:Y:S05]  /*12d0*/  @P3 BRA `(.L_x_44) ;  /* 0x0000000000303947 */ /* 0x000fea0003800000 */
[----:B------:R-:W2:Y:S02]  /*12e0*/  LDS R3, [UR8+0x34] ;  /* 0x00003408ff037984 */ /* 0x000ea40008000800 */
[----:B--2---:R-:W2:Y:S02]  /*12f0*/  LDC.64 R4, c[0x0][0x3b8] ;  /* 0x0000ee00ff047b82 */ /* 0x004ea40000000a00 */
[----:B---3-5:R-:W3:Y:S01]  /*1300*/  LDS R2, [UR8+0x1c] ;  /* 0x00001c08ff027984 */ /* 0x028ee20008000800 */
[C---:B--2---:R-:W-:Y:S01]  /*1310*/  SHF.L.U64.HI R5, R4.reuse, 0x1, R5 ;  /* 0x0000000104057819 */ /* 0x044fe20000010205 */
[----:B------:R-:W-:-:S03]  /*1320*/  IMAD.SHL.U32 R4, R4, 0x2, RZ ;  /* 0x0000000204047824 */ /* 0x000fc600078e00ff */
[--C-:B------:R-:W-:Y:S02]  /*1330*/  SHF.R.U32.HI R7, RZ, 0x4, R5.reuse ;  /* 0x00000004ff077819 */ /* 0x100fe40000011605 */
[----:B------:R-:W-:-:S05]  /*1340*/  SHF.R.U64 R4, R4, 0x4, R5 ;  /* 0x0000000404047819 */ /* 0x000fca0000001205 */
[----:B------:R2:W-:Y:S01]  /*1350*/  STS [UR8+0xc], R4 ;  /* 0x00000c04ff007988 */ /* 0x0005e20008000808 */
[----:B------:R-:W-:Y:S02]  /*1360*/  LOP3.LUT R3, R3, 0x7, RZ, 0xb8, !PT ;  /* 0x0000000703037812 */ /* 0x000fe400078eb8ff */
[----:B---3--:R-:W-:-:S03]  /*1370*/  LOP3.LUT R2, R2, 0xf, R7, 0xb8, !PT ;  /* 0x0000000f02027812 */ /* 0x008fc600078eb807 */
[----:B------:R2:W-:Y:S04]  /*1380*/  STS [UR8+0x34], R3 ;  /* 0x00003403ff007988 */ /* 0x0005e80008000808 */
[----:B------:R2:W-:Y:S02]  /*1390*/  STS [UR8+0x1c], R2 ;  /* 0x00001c02ff007988 */ /* 0x0005e40008000808 */
.L_x_44:
[----:B------:R-:W-:Y:S05]  /*13a0*/  BSYNC.RECONVERGENT B3 ;  /* 0x0000000000037941 */ /* 0x000fea0003800200 */
.L_x_43:
[----:B------:R-:W-:Y:S04]  /*13b0*/  BSSY.RECONVERGENT B4, `(.L_x_45) ;  /* 0x000001a000047945 */ /* 0x000fe80003800200 */
[----:B------:R-:W-:Y:S04]  /*13c0*/  BSSY.RELIABLE B3, `(.L_x_46) ;  /* 0x0000015000037945 */ /* 0x000fe80003800100 */
[----:B------:R-:W-:Y:S05]  /*13d0*/  @P3 BRA `(.L_x_47) ;  /* 0x0000000000203947 */ /* 0x000fea0003800000 */
[----:B--23-5:R-:W2:Y:S02]  /*13e0*/  LDS R2, [UR8+0x34] ;  /* 0x00003408ff027984 */ /* 0x02cea40008000800 */
[----:B--2---:R-:W-:-:S05]  /*13f0*/  LOP3.LUT R2, R2, 0x38, RZ, 0xb8, !PT ;  /* 0x0000003802027812 */ /* 0x004fca00078eb8ff */
[----:B------:R2:W-:Y:S01]  /*1400*/  STS [UR8+0x34], R2 ;  /* 0x00003402ff007988 */ /* 0x0005e20008000808 */
[----:B------:R-:W-:Y:S05]  /*1410*/  @P3 BRA `(.L_x_48) ;  /* 0x0000000000203947 */ /* 0x000fea0003800000 */
[----:B--2---:R-:W2:Y:S01]  /*1420*/  LDS R2, [UR8+0x8] ;  /* 0x00000808ff027984 */ /* 0x004ea20008000800 */
[----:B------:R-:W-:-:S05]  /*1430*/  IMAD.MOV.U32 R3, RZ, RZ, 0x780 ;  /* 0x00000780ff037424 */ /* 0x000fca00078e00ff */
[----:B--2---:R-:W-:-:S05]  /*1440*/  LOP3.LUT R2, R2, 0x300, R3, 0xd8, !PT ;  /* 0x0000030002027812 */ /* 0x004fca00078ed803 */
[----:B------:R2:W-:Y:S02]  /*1450*/  STS [UR8+0x8], R2 ;  /* 0x00000802ff007988 */ /* 0x0005e40008000808 */
.L_x_47:
[----:B------:R-:W-:Y:S05]  /*1460*/  @P3 BRA `(.L_x_49) ;  /* 0x0000000000283947 */ /* 0x000fea0003800000 */
[----:B--23-5:R-:W2:Y:S02]  /*1470*/  LDS R2, [UR8+0x8] ;  /* 0x00000808ff027984 */ /* 0x02cea40008000800 */
[----:B--2---:R-:W-:-:S05]  /*1480*/  LOP3.LUT R2, R2, 0x1800, RZ, 0xb8, !PT ;  /* 0x0000180002027812 */ /* 0x004fca00078eb8ff */
[----:B------:R3:W-:Y:S02]  /*1490*/  STS [UR8+0x8], R2 ;  /* 0x00000802ff007988 */ /* 0x0007e40008000808 */
.L_x_48:
[----:B------:R-:W-:Y:S05]  /*14a0*/  @P3 BREAK.RELIABLE B3 ;  /* 0x0000000000033942 */ /* 0x000fea0003800100 */
[----:B------:R-:W-:Y:S05]  /*14b0*/  @P3 BRA `(.L_x_50) ;  /* 0x0000000000243947 */ /* 0x000fea0003800000 */
[----:B--23--:R-:W2:Y:S01]  /*14c0*/  LDS R2, [UR8+0x8] ;  /* 0x00000808ff027984 */ /* 0x00cea20008000800 */
[----:B------:R-:W-:-:S05]  /*14d0*/  IMAD.MOV.U32 R3, RZ, RZ, 0x6000 ;  /* 0x00006000ff037424 */ /* 0x000fca00078e00ff */
[----:B--2---:R-:W-:-:S04]  /*14e0*/  LOP3.LUT R2, R2, 0x6000, R3, 0xd8, !PT ;  /* 0x0000600002027812 */ /* 0x004fc800078ed803 */
[----:B------:R-:W-:-:S05]  /*14f0*/  LOP3.LUT R2, R2, 0x400000, RZ, 0xb8, !PT ;  /* 0x0040000002027812 */ /* 0x000fca00078eb8ff */
[----:B------:R2:W-:Y:S02]  /*1500*/  STS [UR8+0x8], R2 ;  /* 0x00000802ff007988 */ /* 0x0005e40008000808 */
.L_x_49:
[----:B------:R-:W-:Y:S05]  /*1510*/  BSYNC.RELIABLE B3 ;  /* 0x0000000000037941 */ /* 0x000fea0003800100 */
.L_x_46:
[----:B--23-5:R-:W2:Y:S02]  /*1520*/  @!P3 LDS R2, [UR8+0x8] ;  /* 0x00000808ff02b984 */ /* 0x02cea40008000800 */
[----:B--2---:R-:W-:-:S05]  /*1530*/  @!P3 LOP3.LUT R2, R2, 0x8000, RZ, 0xb8, !PT ;  /* 0x000080000202b812 */ /* 0x004fca00078eb8ff */
[----:B------:R5:W-:Y:S02]  /*1540*/  @!P3 STS [UR8+0x8], R2 ;  /* 0x00000802ff00b988 */ /* 0x000be40008000808 */
.L_x_50:
[----:B------:R-:W-:Y:S05]  /*1550*/  BSYNC.RECONVERGENT B4 ;  /* 0x0000000000047941 */ /* 0x000fea0003800200 */
.L_x_45:
[----:B------:R-:W-:Y:S05]  /*1560*/  WARPSYNC.ALL ;  /* 0x0000000000007948 */ /* 0x000fea0003800000 */
[----:B------:R-:W-:Y:S01]  /*1570*/  NOP ;  /* 0x0000000000007918 */ /* 0x000fe20000000000 */
[----:B------:R-:W-:-:S04]  /*1580*/  UIADD3 UR4, UPT, UPT, UR4, 0x100, URZ ;  /* 0x0000010004047890 */ /* 0x000fc8000fffe0ff */
[----:B------:R-:W-:-:S04]  /*1590*/  UIADD3 UR14, UP0, UPT, UR4, UR14, URZ ;  /* 0x0000000e040e7290 */ /* 0x000fc8000ff1e0ff */
[----:B------:R-:W-:Y:S01]  /*15a0*/  ULEA.HI.X.SX32 UR15, UR4, UR15, 0x1, UP0 ;  /* 0x0000000f040f7291 */ /* 0x000fe200080f0eff */
[----:B------:R-:W-:Y:S11]  /*15b0*/  @P0 BRA `(.L_x_51) ;  /* 0x0000000000300947 */ /* 0x000ff60003800000 */
[----:B--23-5:R-:W2:Y:S01]  /*15c0*/  S2R R2, SR_LANEID ;  /* 0x0000000000027919 */ /* 0x02cea20000000000 */
[----:B------:R-:W-:Y:S05]  /*15d0*/  WARPSYNC.ALL ;  /* 0x0000000000007948 */ /* 0x000fea0003800000 */
[----:B------:R-:W-:Y:S01]  /*15e0*/  NOP ;  /* 0x0000000000007918 */ /* 0x000fe20000000000 */
[----:B--2---:R-:W-:-:S05]  /*15f0*/  IMAD.SHL.U32 R4, R2, 0x4, RZ ;  /* 0x0000000402047824 */ /* 0x004fca00078e00ff */
[----:B------:R-:W2:Y:S01]  /*1600*/  LDS R5, [R4+UR8] ;  /* 0x0000000804057984 */ /* 0x000ea20008000800 */
[----:B------:R-:W-:-:S05]  /*1610*/  IADD3 R2, P1, PT, R4, UR14, RZ ;  /* 0x0000000e04027c10 */ /* 0x000fca000ff3e0ff */
[----:B------:R-:W-:-:S05]  /*1620*/  IMAD.X R3, RZ, RZ, UR15, P1 ;  /* 0x0000000fff037e24 */ /* 0x000fca00088e06ff */
[----:B--2---:R2:W3:Y:S01]  /*1630*/  ATOMG.E.EXCH.STRONG.GPU PT, RZ, [R2], R5 ;  /* 0x0000000502ff73a8 */ /* 0x0044e200041ee100 */
[----:B------:R-:W-:-:S04]  /*1640*/  DEPBAR {5,4,3,2,1,0} ;  /* 0x0000003f0000791a */ /* 0x000fc80000000000 */
[----:B------:R-:W5:Y:S02]  /*1650*/  CCTL.E.C.LDCU.IV.DEEP [UR14] ;  /* 0x000000000e007540 */ /* 0x000f640009c08000 */
[----:B-----5:R2:W-:Y:S01]  /*1660*/  UTMACCTL.IV [UR14] ;  /* 0x000000000e0079b9 */ /* 0x0205e20008000000 */
[----:B------:R-:W-:Y:S01]  /*1670*/  NOP ;  /* 0x0000000000007918 */ /* 0x000fe20000000000 */
.L_x_51:
[----:B------:R-:W-:Y:S05]  /*1680*/  @P0 BRA `(.L_x_52) ;  /* 0x00000000000c0947 */ /* 0x000fea0003800000 */
[----:B------:R0:W-:Y:S01]  /*1690*/  UTMACMDFLUSH ;  /* 0x00000000000079b7 */ /* 0x0001e20000000000 */
[----:B------:R-:W-:Y:S05]  /*16a0*/  @P0 BRA `(.L_x_52) ;  /* 0x0000000000040947 */ /* 0x000fea0003800000 */
[----:B------:R-:W-:-:S04]  /*16b0*/  DEPBAR.LE SB0, 0x0 ;  /* 0x000080000000791a */ /* 0x000fc80000000000 */
.L_x_52:
[----:B------:R-:W-:Y:S05]  /*16c0*/  WARPSYNC.ALL ;  /* 0x0000000000007948 */ /* 0x000fea0003800000 */
[----:B------:R-:W-:Y:S01]  /*16d0*/  NOP ;  /* 0x0000000000007918 */ /* 0x000fe20000000000 */
[----:B---3--:R-:W-:Y:S01]  /*16e0*/  BAR.SYNC.DEFER_BLOCKING 0x0 ;  /* 0x0000000000007b1d */ /* 0x008fe20000010000 */
[----:B------:R-:W-:Y:S01]  /*16f0*/  ISETP.GE.AND P0, PT, R10, 0x1, PT ;  /* 0x000000010a00780c */ /* 0x000fe20003f06270 */
[----:B------:R-:W-:Y:S01]  /*1700*/  USHF.L.U32 UR20, UR20, 0x7, URZ ;  /* 0x0000000714147899 */ /* 0x000fe200080006ff */
[----:B--2--5:R-:W-:Y:S01]  /*1710*/  SHF.R.U32.HI R2, RZ, 0x5, R0 ;  /* 0x00000005ff027819 */ /* 0x024fe20000011600 */
[----:B------:R-:W-:-:S02]  /*1720*/  USHF.L.U32 UR11, UR11, 0x7, URZ ;  /* 0x000000070b0b7899 */ /* 0x000fc400080006ff */
[----:B------:R-:W-:Y:S01]  /*1730*/  VOTEU.ALL UP0, P3 ;  /* 0x0000000000ff7886 */ /* 0x000fe20001800000 */
[----:B------:R-:W-:Y:S01]  /*1740*/  UMOV UR4, 0x1 ;  /* 0x0000000100047882 */ /* 0x000fe20000000000 */
[----:B------:R-:W-:Y:S01]  /*1750*/  VOTEU.ALL UP1, P3 ;  /* 0x0000000000ff7886 */ /* 0x000fe20001820000 */
[----:B------:R-:W-:Y:S02]  /*1760*/  R2UR UR21, R2 ;  /* 0x00000000021572ca */ /* 0x000fe400000e0000 */
[----:B------:R-:W-:-:S04]  /*1770*/  @!UP0 UIADD3 UR16, UPT, UPT, -UR4, 0x100000, URZ ;  /* 0x0010000004108890 */ /* 0x000fc8000fffe1ff */
[----:B------:R-:W-:Y:S02]  /*1780*/  @!UP0 USHF.L.U32 UR17, UR16, 0xb, URZ ;  /* 0x0000000b10118899 */ /* 0x000fe400080006ff */
[----:B------:R-:W-:Y:S02]  /*1790*/  @!UP0 USHF.L.U32 UR16, UR16, 0x1, URZ ;  /* 0x0000000110108899 */ /* 0x000fe400080006ff */
[----:B------:R-:W-:-:S04]  /*17a0*/  @!UP0 UIADD3 UR4, UPT, UPT, -UR4, 0x100000, URZ ;  /* 0x0010000004048890 */ /* 0x000fc8000fffe1ff */
[----:B------:R-:W-:Y:S02]  /*17b0*/  @!UP0 USHF.L.U32 UR5, UR4, 0xb, URZ ;  /* 0x0000000b04058899 */ /* 0x000fe400080006ff */
[----:B------:R-:W-:Y:S01]  /*17c0*/  @!UP0 USHF.L.U32 UR4, UR4, 0x1, URZ ;  /* 0x0000000104048899 */ /* 0x000fe200080006ff */
[----:B------:R-:W-:Y:S01]  /*17d0*/  VOTEU.ALL UP0, P3 ;  /* 0x0000000000ff7886 */ /* 0x000fe20001800000 */
[----:B------:R-:W2:Y:S04]  /*17e0*/  FENCE.VIEW.ASYNC.S ;  /* 0x00000000000073c6 */ /* 0x000ea80000000000 */
[----:B--2---:R2:W3:Y:S06]  /*17f0*/  @!UP0 SYNCS.EXCH.64 URZ, [UR8+0x8000], UR16 ;  /* 0x0080001008ff85b2 */ /* 0x0044ec0008000100 */
[----:B------:R2:W5:Y:S01]  /*1800*/  @!UP1 SYNCS.EXCH.64 URZ, [UR8+0x8010], UR4 ;  /* 0x0080100408ff95b2 */ /* 0x0005620008000100 */
[----:B------:R-:W-:Y:S05]  /*1810*/  @!P0 BRA `(.L_x_53) ;  /* 0x00000008000c8947 */ /* 0x000fea0003800000 */
[----:B---3-5:R-:W-:Y:S01]  /*1820*/  BAR.SYNC.DEFER_BLOCKING 0x0 ;  /* 0x0000000000007b1d */ /* 0x028fe20000010000 */
[----:B------:R-:W-:Y:S01]  /*1830*/  @!P3 IMAD.MOV.U32 R2, RZ, RZ, 0x8000 ;  /* 0x00008000ff02b424 */ /* 0x000fe200078e00ff */
[----:B------:R-:W-:Y:S02]  /*1840*/  ELECT P1, URZ, PT ;  /* 0x0000000000ff782f */ /* 0x000fe40003820000 */
[----:B------:R-:W-:Y:S02]  /*1850*/  ELECT P0, URZ, PT ;  /* 0x0000000000ff782f */ /* 0x000fe40003800000 */
[C---:B------:R-:W-:Y:S01]  /*1860*/  ISETP.LT.U32.AND P1, PT, R68.reuse, 0x20, P1 ;  /* 0x000000204400780c */ /* 0x040fe20000f21070 */
[----:B--2---:R-:W-:Y:S01]  /*1870*/  UIADD3 UR4, UPT, UPT, UR8, 0x4000, URZ ;  /* 0x0000400008047890 */ /* 0x004fe2000fffe0ff */
[----:B------:R-:W-:Y:S01]  /*1880*/  ISETP.LT.U32.AND P0, PT, R68, 0x40, P0 ;  /* 0x000000404400780c */ /* 0x000fe20000701070 */
[----:B------:R-:W-:Y:S02]  /*1890*/  ULOP3.LUT UR5, UR21, 0x1, URZ, 0xc0, !UPT ;  /* 0x0000000115057892 */ /* 0x000fe4000f8ec0ff */
[----:B------:R-:W-:-:S02]  /*18a0*/  USHF.R.U32.HI UR22, URZ, 0x4, UR8 ;  /* 0x00000004ff167899 */ /* 0x000fc40008011608 */
[----:B------:R-:W-:Y:S02]  /*18b0*/  ULEA UR16, UR5, UR4, 0xd ;  /* 0x0000000405107291 */ /* 0x000fe4000f8e68ff */
[----:B------:R-:W-:Y:S02]  /*18c0*/  ULEA UR18, UR5, UR20, 0x6 ;  /* 0x0000001405127291 */ /* 0x000fe4000f8e30ff */
[----:B------:R-:W-:Y:S02]  /*18d0*/  USHF.R.U32.HI UR24, URZ, 0x4, UR4 ;  /* 0x00000004ff187899 */ /* 0x000fe40008011604 */
[----:B------:R-:W-:Y:S01]  /*18e0*/  VOTEU.ANY UP0, P1 ;  /* 0x0000000000ff7886 */ /* 0x000fe20000800100 */
[----:B------:R-:W-:Y:S01]  /*18f0*/  VOTEU.ANY UP2, P1 ;  /* 0x0000000000ff7886 */ /* 0x000fe20000840100 */
[----:B------:R-:W-:Y:S01]  /*1900*/  VOTEU.ANY UP1, P0 ;  /* 0x0000000000ff7886 */ /* 0x000fe20000020100 */
[----:B------:R-:W-:Y:S01]  /*1910*/  VOTEU.ANY UP3, P0 ;  /* 0x0000000000ff7886 */ /* 0x000fe20000060100 */
[----:B------:R-:W-:Y:S01]  /*1920*/  USGXT.U32 UR22, UR22, 0xe ;  /* 0x0000000e1616789a */ /* 0x000fe20008000000 */
[----:B------:R2:W-:Y:S01]  /*1930*/  @!P3 SYNCS.ARRIVE.TRANS64 RZ, [UR8+0x8000], R2 ;  /* 0x00800002ffffb9a7 */ /* 0x0005e20008000008 */
[----:B------:R3:W-:Y:S06]  /*1940*/  MEMBAR.ALL.CTA ;  /* 0x0000000000007992 */ /* 0x0007ec0000008000 */
[----:B---3--:R-:W3:Y:S01]  /*1950*/  FENCE.VIEW.ASYNC.S ;  /* 0x00000000000073c6 */ /* 0x008ee20000000000 */
[----:B------:R-:W-:Y:S01]  /*1960*/  @UP0 UIADD3 UR9, UPT, UPT, UR8, 0x8000, URZ ;  /* 0x0000800008090890 */ /* 0x000fe2000fffe0ff */
[----:B------:R-:W-:Y:S01]  /*1970*/  @UP0 UMOV UR10, URZ ;  /* 0x000000ff000a0c82 */ /* 0x000fe20008000000 */
[----:B------:R-:W-:Y:S01]  /*1980*/  @UP1 UIADD3 UR17, UPT, UPT, UR8, 0x8000, URZ ;  /* 0x0000800008111890 */ /* 0x000fe2000fffe0ff */
[----:B------:R-:W-:Y:S01]  /*1990*/  @UP1 UMOV UR19, URZ ;  /* 0x000000ff00131c82 */ /* 0x000fe20008000000 */
[----:B------:R-:W-:-:S02]  /*19a0*/  USGXT.U32 UR24, UR24, 0xe ;  /* 0x0000000e1818789a */ /* 0x000fc40008000000 */
[----:B------:R-:W-:Y:S02]  /*19b0*/  UIADD3 UR28, UP0, UPT, UR22, 0x2, URZ ;  /* 0x00000002161c7890 */ /* 0x000fe4000ff1e0ff */
[----:B------:R-:W-:Y:S01]  /*19c0*/  UIADD3 UR26, UP1, UPT, UR24, 0x2000080, URZ ;  /* 0x02000080181a7890 */ /* 0x000fe2000ff3e0ff */
[----:B------:R-:W-:Y:S01]  /*19d0*/  UMOV UR4, URZ ;  /* 0x000000ff00047c82 */ /* 0x000fe20008000000 */
[----:B------:R-:W-:Y:S02]  /*19e0*/  ULOP3.LUT UR24, UR24, 0x2000000, URZ, 0xfc, !UPT ;  /* 0x0200000018187892 */ /* 0x000fe4000f8efcff */
[----:B------:R-:W-:Y:S02]  /*19f0*/  UIADD3.X UR29, UPT, UPT, UR4, 0x40004040, URZ, UP0, !UPT ;  /* 0x40004040041d7890 */ /* 0x000fe400087fe4ff */
[----:B------:R-:W-:Y:S02]  /*1a00*/  UIADD3.X UR27, UPT, UPT, UR4, 0x40004040, URZ, UP1, !UPT ;  /* 0x40004040041b7890 */ /* 0x000fe40008ffe4ff */
[----:B------:R-:W-:-:S02]  /*1a10*/  UIADD3.64 UR32, UPT, UPT, UR28, 0x2, URZ ;  /* 0x000000021c207897 */ /* 0x000fc4000fffe0ff */
[----:B------:R-:W-:Y:S01]  /*1a20*/  UIADD3.64 UR36, UPT, UPT, UR28, 0x4, URZ ;  /* 0x000000041c247897 */ /* 0x000fe2000fffe0ff */
[----:B---3--:R-:W-:Y:S01]  /*1a30*/  BAR.SYNC.DEFER_BLOCKING 0x0 ;  /* 0x0000000000007b1d */ /* 0x008fe20000010000 */
[----:B------:R-:W-:Y:S02]  /*1a40*/  UIADD3.64 UR34, UPT, UPT, UR26, 0x80, URZ ;  /* 0x000000801a227897 */ /* 0x000fe4000fffe0ff */
[----:B------:R-:W-:Y:S02]  /*1a50*/  UIADD3.64 UR38, UPT, UPT, UR26, 0x100, URZ ;  /* 0x000001001a267897 */ /* 0x000fe4000fffe0ff */
[----:B------:R-:W-:Y:S01]  /*1a60*/  UISETP.NE.U32.AND UP0, UPT, UR21, URZ, UPT ;  /* 0x000000ff1500728c */ /* 0x000fe2000bf05070 */
[----:B------:R-:W-:Y:S01]  /*1a70*/  UMOV UR23, 0x40004040 ;  /* 0x4000404000177882 */ /* 0x000fe20000000000 */
[----:B------:R-:W-:Y:S01]  /*1a80*/  UMOV UR25, 0x40004040 ;  /* 0x4000404000197882 */ /* 0x000fe20000000000 */
[----:B------:R2:W-:Y:S01]  /*1a90*/  @UP2 UTMALDG.2D [UR8], [UR12] ;  /* 0x000000080c0025b4 */ /* 0x0005e20008008000 */
[----:B------:R-:W-:Y:S06]  /*1aa0*/  BAR.SYNC.DEFER_BLOCKING 0x0 ;  /* 0x0000000000007b1d */ /* 0x000fec0000010000 */
[----:B------:R2:W-:Y:S02]  /*1ab0*/  @UP3 UTMALDG.2D [UR16], [UR6] ;  /* 0x00000010060035b4 */ /* 0x0005e40008008000 */
[----:B------:R-:W-:Y:S06]  /*1ac0*/  BAR.SYNC.DEFER_BLOCKING 0x0 ;  /* 0x0000000000007b1d */ /* 0x000fec0000010000 */
[----:B------:R-:W3:Y:S02]  /*1ad0*/  SYNCS.PHASECHK.TRANS64.TRYWAIT P0, [UR8+0x8000], RZ ;  /* 0x008000ffff0075a7 */ /* 0x000ee40008001108 */
[----:B--23--:R-:W-:Y:S05]  /*1ae0*/  @!P0 BRA `(.L_x_54) ;  /* 0x0000000c00448947 */ /* 0x00cfea0003800000 */
.L_x_66:
[----:B------:R-:W-:Y:S05]  /*1af0*/  BRA.U UP0, `(.L_x_55) ;  /* 0x0000000100347547 */ /* 0x000fea000b800000 */
[----:B------:R-:W-:Y:S01]  /*1b00*/  UMOV UR4, 0x0 ;  /* 0x0000000000047882 */ /* 0x000fe20000000000 */
[----:B------:R-:W-:Y:S01]  /*1b10*/  UMOV UR5, 0x8210010 ;  /* 0x0821001000057882 */ /* 0x000fe20000000000 */
[----:B------:R-:W-:Y:S01]  /*1b20*/  UMOV UR16, 0x0 ;  /* 0x0000000000107882 */ /* 0x000fe20000000000 */
[----:B------:R-:W-:Y:S01]  /*1b30*/  UMOV UR17, 0x8210010 ;  /* 0x0821001000117882 */ /* 0x000fe20000000000 */
[----:B------:R-:W-:Y:S01]  /*1b40*/  UMOV UR18, 0x0 ;  /* 0x0000000000127882 */ /* 0x000fe20000000000 */
[----:B------:R-:W-:Y:S01]  /*1b50*/  UMOV UR19, 0x8210010 ;  /* 0x0821001000137882 */ /* 0x000fe20000000000 */
[----:B------:R2:W-:Y:S01]  /*1b60*/  UTCHMMA gdesc[UR22], gdesc[UR24], tmem[UR30], tmem[UR4], idesc[UR5], !UPT ;  /* 0x00ff0418160075ea */ /* 0x0005e2000f80001e */
[----:B------:R-:W-:Y:S01]  /*1b70*/  UMOV UR40, 0x0 ;  /* 0x0000000000287882 */ /* 0x000fe20000000000 */
[----:B------:R-:W-:Y:S01]  /*1b80*/  UMOV UR41, 0x8210010 ;  /* 0x0821001000297882 */ /* 0x000fe20000000000 */
[----:B------:R2:W-:Y:S01]  /*1b90*/  UTCHMMA gdesc[UR28], gdesc[UR26], tmem[UR30], tmem[UR16], idesc[UR17], UPT ;  /* 0x00ff101a1c0075ea */ /* 0x0005e2000b80001e */
[----:B------:R2:W-:Y:S01]  /*1ba0*/  UTCHMMA gdesc[UR32], gdesc[UR34], tmem[UR30], tmem[UR18], idesc[UR19], UPT ;  /* 0x00ff1222200075ea */ /* 0x0005e2000b80001e */
[----:B------:R2:W-:Y:S01]  /*1bb0*/  UTCHMMA gdesc[UR36], gdesc[UR38], tmem[UR30], tmem[UR40], idesc[UR41], UPT ;  /* 0x00ff2826240075ea */ /* 0x0005e2000b80001e */
[----:B------:R-:W-:Y:S01]  /*1bc0*/  NOP ;  /* 0x0000000000007918 */ /* 0x000fe20000000000 */
.L_x_55:
[----:B------:R-:W-:Y:S01]  /*1bd0*/  ELECT P0, URZ, PT ;  /* 0x0000000000ff782f */ /* 0x000fe20003800000 */
[----:B--2---:R-:W-:-:S03]  /*1be0*/  UIADD3 UR4, UPT, UPT, UR8, 0x8010, URZ ;  /* 0x0000801008047890 */ /* 0x004fc6000fffe0ff */
[----:B------:R-:W-:Y:S01]  /*1bf0*/  ISETP.LT.U32.AND P0, PT, R68, 0x20, P0 ;  /* 0x000000204400780c */ /* 0x000fe20000701070 */
[----:B------:R-:W-:-:S12]  /*1c00*/  UMOV UR5, URZ ;  /* 0x000000ff00057c82 */ /* 0x000fd80008000000 */
[----:B------:R-:W-:Y:S01]  /*1c10*/  VOTEU.ANY UP0, P0 ;  /* 0x0000000000ff7886 */ /* 0x000fe20000000100 */
[----:B------:R-:W-:Y:S01]  /*1c20*/  VOTEU.ANY UP1, P0 ;  /* 0x0000000000ff7886 */ /* 0x000fe20000020100 */
[----:B------:R-:W-:-:S03]  /*1c30*/  ISETP.GE.U32.AND P0, PT, R10, 0x41, PT ;  /* 0x000000410a00780c */ /* 0x000fc60003f06070 */
[----:B------:R-:W-:Y:S02]  /*1c40*/  @UP0 UMOV UR9, UR4 ;  /* 0x0000000400090c82 */ /* 0x000fe40008000000 */
[----:B------:R2:W-:Y:S01]  /*1c50*/  @UP1 UTCBAR [UR9], URZ ;  /* 0x000000ff090013e9 */ /* 0x0005e200080000ff */
[----:B------:R-:W-:Y:S06]  /*1c60*/  BAR.SYNC.DEFER_BLOCKING 0x0 ;  /* 0x0000000000007b1d */ /* 0x000fec0000010000 */
[----:B------:R-:W3:Y:S02]  /*1c70*/  SYNCS.PHASECHK.TRANS64.TRYWAIT P1, [UR8+0x8010], RZ ;  /* 0x008010ffff0075a7 */ /* 0x000ee40008021108 */
[----:B--23--:R-:W-:Y:S05]  /*1c80*/  @!P1 BRA `(.L_x_56) ;  /* 0x0000000800e89947 */ /* 0x00cfea0003800000 */
.L_x_67:
[----:B------:R-:W-:Y:S05]  /*1c90*/  @!P0 BRA `(.L_x_53) ;  /* 0x0000000000ec8947 */ /* 0x000fea0003800000 */
[----:B------:R-:W-:Y:S01]  /*1ca0*/  IMAD.MOV.U32 R2, RZ, RZ, 0x1 ;  /* 0x00000001ff027424 */ /* 0x000fe200078e00ff */
[----:B------:R-:W2:Y:S01]  /*1cb0*/  LDCU UR31, c[0x0][0x3a0] ;  /* 0x00007400ff1f77ac */ /* 0x000ea20008000800 */
[----:B------:R-:W-:-:S05]  /*1cc0*/  UMOV UR10, 0x40 ;  /* 0x00000040000a7882 */ /* 0x000fca0000000000 */
.L_x_60:
[----:B------:R-:W-:Y:S01]  /*1cd0*/  BAR.SYNC.DEFER_BLOCKING 0x0 ;  /* 0x0000000000007b1d */ /* 0x000fe20000010000 */
[----:B------:R-:W-:Y:S01]  /*1ce0*/  @!P3 IMAD.MOV.U32 R3, RZ, RZ, 0x8000 ;  /* 0x00008000ff03b424 */ /* 0x000fe200078e00ff */
[----:B------:R-:W-:Y:S02]  /*1cf0*/  ELECT P1, URZ, PT ;  /* 0x0000000000ff782f */ /* 0x000fe40003820000 */
[----:B------:R-:W-:Y:S02]  /*1d00*/  ELECT P0, URZ, PT ;  /* 0x0000000000ff782f */ /* 0x000fe40003800000 */
[C---:B------:R-:W-:Y:S01]  /*1d10*/  ISETP.LT.U32.AND P1, PT, R68.reuse, 0x20, P1 ;  /* 0x000000204400780c */ /* 0x040fe20000f21070 */
[----:B------:R-:W-:Y:S01]  /*1d20*/  ULOP3.LUT UR18, UR21, 0x1, URZ, 0xc0, !UPT ;  /* 0x0000000115127892 */ /* 0x000fe2000f8ec0ff */
[----:B------:R-:W-:Y:S01]  /*1d30*/  ISETP.LT.U32.AND P0, PT, R68, 0x40, P0 ;  /* 0x000000404400780c */ /* 0x000fe20000701070 */
[----:B------:R-:W-:Y:S02]  /*1d40*/  UMOV UR19, UR10 ;  /* 0x0000000a00137c82 */ /* 0x000fe40008000000 */
[----:B------:R-:W-:-:S02]  /*1d50*/  ULEA UR16, UR18, UR8, 0xd ;  /* 0x0000000812107291 */ /* 0x000fc4000f8e68ff */
[----:B------:R-:W-:-:S06]  /*1d60*/  ULEA UR18, UR18, UR20, 0x6 ;  /* 0x0000001412127291 */ /* 0x000fcc000f8e30ff */
[----:B------:R-:W-:Y:S02]  /*1d70*/  VOTEU.ANY UP0, P1 ;  /* 0x0000000000ff7886 */ /* 0x000fe40000800100 */
[----:B------:R-:W-:Y:S01]  /*1d80*/  VOTEU.ANY UP1, P0 ;  /* 0x0000000000ff7886 */ /* 0x000fe20000020100 */
[----:B------:R3:W-:Y:S01]  /*1d90*/  @!P3 SYNCS.ARRIVE.TRANS64 RZ, [UR8+0x8000], R3 ;  /* 0x00800003ffffb9a7 */ /* 0x0007e20008000008 */
[----:B------:R5:W-:Y:S06]  /*1da0*/  MEMBAR.ALL.CTA ;  /* 0x0000000000007992 */ /* 0x000bec0000008000 */
[----:B-----5:R-:W5:Y:S01]  /*1db0*/  FENCE.VIEW.ASYNC.S ;  /* 0x00000000000073c6 */ /* 0x020f620000000000 */
[----:B------:R-:W-:Y:S01]  /*1dc0*/  @UP0 UIADD3 UR9, UPT, UPT, UR8, 0x8000, URZ ;  /* 0x0000800008090890 */ /* 0x000fe2000fffe0ff */
[----:B-----5:R-:W-:Y:S01]  /*1dd0*/  VOTEU.ANY UP0, P1 ;  /* 0x0000000000ff7886 */ /* 0x020fe20000800100 */
[----:B------:R-:W-:-:S02]  /*1de0*/  @UP1 UIADD3 UR16, UPT, UPT, UR16, 0x4000, URZ ;  /* 0x0000400010101890 */ /* 0x000fc4000fffe0ff */
[----:B------:R-:W-:Y:S01]  /*1df0*/  @UP1 UIADD3 UR17, UPT, UPT, UR8, 0x8000, URZ ;  /* 0x0000800008111890 */ /* 0x000fe2000fffe0ff */
[----:B---3--:R-:W-:Y:S01]  /*1e00*/  IMAD.U32 R3, R2, -0x80000000, RZ ;  /* 0x8000000002037824 */ /* 0x008fe200078e00ff */
[----:B------:R-:W-:Y:S01]  /*1e10*/  VOTEU.ANY UP1, P0 ;  /* 0x0000000000ff7886 */ /* 0x000fe20000020100 */
[----:B------:R-:W-:Y:S06]  /*1e20*/  BAR.SYNC.DEFER_BLOCKING 0x0 ;  /* 0x0000000000007b1d */ /* 0x000fec0000010000 */
[----:B------:R3:W-:Y:S01]  /*1e30*/  @UP0 UTMALDG.2D [UR8], [UR12] ;  /* 0x000000080c0005b4 */ /* 0x0007e20008008000 */
[----:B------:R-:W-:Y:S01]  /*1e40*/  UISETP.NE.U32.AND UP0, UPT, UR21, URZ, UPT ;  /* 0x000000ff1500728c */ /* 0x000fe2000bf05070 */
[----:B------:R-:W-:Y:S06]  /*1e50*/  BAR.SYNC.DEFER_BLOCKING 0x0 ;  /* 0x0000000000007b1d */ /* 0x000fec0000010000 */
[----:B------:R3:W-:Y:S02]  /*1e60*/  @UP1 UTMALDG.2D [UR16], [UR6] ;  /* 0x00000010060015b4 */ /* 0x0007e40008008000 */
[----:B------:R-:W-:Y:S06]  /*1e70*/  BAR.SYNC.DEFER_BLOCKING 0x0 ;  /* 0x0000000000007b1d */ /* 0x000fec0000010000 */
[----:B------:R-:W5:Y:S02]  /*1e80*/  SYNCS.PHASECHK.TRANS64.TRYWAIT P0, [UR8+0x8000], R3 ;  /* 0x00800003ff0075a7 */ /* 0x000f640008001108 */
[----:B---3-5:R-:W-:Y:S05]  /*1e90*/  @!P0 BRA `(.L_x_57) ;  /* 0x0000000800708947 */ /* 0x028fea0003800000 */
.L_x_68:
[----:B------:R-:W-:Y:S05]  /*1ea0*/  BRA.U UP0, `(.L_x_58) ;  /* 0x0000000100347547 */ /* 0x000fea000b800000 */
[----:B------:R-:W-:Y:S01]  /*1eb0*/  UMOV UR16, 0x0 ;  /* 0x0000000000107882 */ /* 0x000fe20000000000 */
[----:B------:R-:W-:Y:S01]  /*1ec0*/  UMOV UR17, 0x8210010 ;  /* 0x0821001000117882 */ /* 0x000fe20000000000 */
[----:B------:R-:W-:Y:S01]  /*1ed0*/  UMOV UR18, 0x0 ;  /* 0x0000000000127882 */ /* 0x000fe20000000000 */
[----:B------:R-:W-:Y:S01]  /*1ee0*/  UMOV UR19, 0x8210010 ;  /* 0x0821001000137882 */ /* 0x000fe20000000000 */
[----:B------:R-:W-:Y:S01]  /*1ef0*/  UMOV UR40, 0x0 ;  /* 0x0000000000287882 */ /* 0x000fe20000000000 */
[----:B------:R-:W-:Y:S01]  /*1f00*/  UMOV UR41, 0x8210010 ;  /* 0x0821001000297882 */ /* 0x000fe20000000000 */
[----:B------:R3:W-:Y:S01]  /*1f10*/  UTCHMMA gdesc[UR22], gdesc[UR24], tmem[UR30], tmem[UR16], idesc[UR17], UPT ;  /* 0x00ff1018160075ea */ /* 0x0007e2000b80001e */
[----:B------:R-:W-:Y:S01]  /*1f20*/  UMOV UR42, 0x0 ;  /* 0x00000000002a7882 */ /* 0x000fe20000000000 */
[----:B------:R-:W-:Y:S01]  /*1f30*/  UMOV UR43, 0x8210010 ;  /* 0x08210010002b7882 */ /* 0x000fe20000000000 */
[----:B------:R3:W-:Y:S01]  /*1f40*/  UTCHMMA gdesc[UR28], gdesc[UR26], tmem[UR30], tmem[UR18], idesc[UR19], UPT ;  /* 0x00ff121a1c0075ea */ /* 0x0007e2000b80001e */
[----:B------:R3:W-:Y:S01]  /*1f50*/  UTCHMMA gdesc[UR32], gdesc[UR34], tmem[UR30], tmem[UR40], idesc[UR41], UPT ;  /* 0x00ff2822200075ea */ /* 0x0007e2000b80001e */
[----:B------:R3:W-:Y:S01]  /*1f60*/  UTCHMMA gdesc[UR36], gdesc[UR38], tmem[UR30], tmem[UR42], idesc[UR43], UPT ;  /* 0x00ff2a26240075ea */ /* 0x0007e2000b80001e */
[----:B------:R-:W-:Y:S01]  /*1f70*/  NOP ;  /* 0x0000000000007918 */ /* 0x000fe20000000000 */
.L_x_58:
[----:B------:R-:W-:-:S04]  /*1f80*/  ELECT P0, URZ, PT ;  /* 0x0000000000ff782f */ /* 0x000fc80003800000 */
[----:B------:R-:W-:-:S13]  /*1f90*/  ISETP.LT.U32.AND P0, PT, R68, 0x20, P0 ;  /* 0x000000204400780c */ /* 0x000fda0000701070 */
[----:B------:R-:W-:Y:S01]  /*1fa0*/  VOTEU.ANY UP0, P0 ;  /* 0x0000000000ff7886 */ /* 0x000fe20000000100 */
[----:B------:R-:W-:-:S04]  /*1fb0*/  VOTEU.ANY UP1, P0 ;  /* 0x0000000000ff7886 */ /* 0x000fc80000020100 */
[----:B------:R-:W-:Y:S02]  /*1fc0*/  @UP0 UMOV UR9, UR4 ;  /* 0x0000000400090c82 */ /* 0x000fe40008000000 */
[----:B------:R5:W-:Y:S01]  /*1fd0*/  @UP1 UTCBAR [UR9], URZ ;  /* 0x000000ff090013e9 */ /* 0x000be200080000ff */
[----:B------:R-:W-:Y:S06]  /*1fe0*/  BAR.SYNC.DEFER_BLOCKING 0x0 ;  /* 0x0000000000007b1d */ /* 0x000fec0000010000 */
[----:B------:R-:W3:Y:S02]  /*1ff0*/  SYNCS.PHASECHK.TRANS64.TRYWAIT P0, [UR8+0x8010], R3 ;  /* 0x00801003ff0075a7 */ /* 0x000ee40008001108 */
[----:B---3-5:R-:W-:Y:S05]  /*2000*/  @!P0 BRA `(.L_x_59) ;  /* 0x0000000800208947 */ /* 0x028fea0003800000 */
.L_x_69:
[----:B------:R-:W-:Y:S01]  /*2010*/  UIADD3 UR10, UPT, UPT, UR10, 0x40, URZ ;  /* 0x000000400a0a7890 */ /* 0x000fe2000fffe0ff */
[----:B------:R-:W-:-:S03]  /*2020*/  LOP3.LUT R2, R2, 0x1, RZ, 0x3c, !PT ;  /* 0x0000000102027812 */ /* 0x000fc600078e3cff */
[----:B--2---:R-:W-:-:S09]  /*2030*/  UISETP.GE.AND UP0, UPT, UR10, UR31, UPT ;  /* 0x0000001f0a00728c */ /* 0x004fd2000bf06270 */
[----:B------:R-:W-:Y:S05]  /*2040*/  BRA.U !UP0, `(.L_x_60) ;  /* 0xfffffffd08207547 */ /* 0x000fea000b83ffff */
.L_x_53:
[----:B---3-5:R-:W-:Y:S06]  /*2050*/  BAR.SYNC.DEFER_BLOCKING 0x0 ;  /* 0x0000000000007b1d */ /* 0x028fec0000010000 */
[----:B------:R-:W-:Y:S04]  /*2060*/  BSSY.RECONVERGENT B4, `(.L_x_61) ;  /* 0x0000004000047945 */ /* 0x000fe80003800200 */
[----:B------:R-:W-:Y:S05]  /*2070*/  @P3 BRA `(.L_x_62) ;  /* 0x0000000000083947 */ /* 0x000fea0003800000 */
[----:B------:R-:W3:Y:S02]  /*2080*/  SYNCS.CCTL.IV [UR8+0x8000] ;  /* 0x00800000ff0079b1 */ /* 0x000ee40008000008 */
[----:B---3--:R-:W3:Y:S02]  /*2090*/  SYNCS.CCTL.IV [UR8+0x8010] ;  /* 0x00801000ff0079b1 */ /* 0x008ee40008000008 */
.L_x_62:
[----:B--2---:R-:W-:Y:S05]  /*20a0*/  BSYNC.RECONVERGENT B4 ;  /* 0x0000000000047941 */ /* 0x004fea0003800200 */
.L_x_61:
[----:B------:R-:W-:Y:S01]  /*20b0*/  USHF.L.U32 UR4, UR21, 0x15, URZ ;  /* 0x0000001515047899 */ /* 0x000fe200080006ff */
[C---:B------:R-:W-:Y:S01]  /*20c0*/  IMAD.SHL.U32 R2, R0.reuse, 0x80, RZ ;  /* 0x0000008000027824 */ /* 0x040fe200078e00ff */
[----:B------:R-:W-:Y:S01]  /*20d0*/  USHF.L.U32 UR5, UR21, 0x4, URZ ;  /* 0x0000000415057899 */ /* 0x000fe200080006ff */
[----:B------:R-:W-:Y:S01]  /*20e0*/  IMAD.SHL.U32 R3, R0, 0x10, RZ ;  /* 0x0000001000037824 */ /* 0x000fe200078e00ff */
[----:B------:R-:W-:Y:S02]  /*20f0*/  ULOP3.LUT UR4, UR4, 0x600000, URZ, 0xc0, !UPT ;  /* 0x0060000004047892 */ /* 0x000fe4000f8ec0ff */
[----:B------:R-:W-:Y:S01]  /*2100*/  ULOP3.LUT UR5, UR5, 0x40, URZ, 0xc0, !UPT ;  /* 0x0000004005057892 */ /* 0x000fe2000f8ec0ff */
[----:B------:R-:W-:Y:S02]  /*2110*/  LOP3.LUT R2, R2, 0x7f80, RZ, 0xc0, !PT ;  /* 0x00007f8002027812 */ /* 0x000fe400078ec0ff */
[----:B------:R-:W-:Y:S01]  /*2120*/  ELECT P0, URZ, PT ;  /* 0x0000000000ff782f */ /* 0x000fe20003800000 */
[----:B------:R-:W-:Y:S01]  /*2130*/  UIADD3 UR4, UPT, UPT, UR5, UR4, UR30 ;  /* 0x0000000405047290 */ /* 0x000fe2000fffe01e */
[----:B------:R-:W-:Y:S01]  /*2140*/  LOP3.LUT R2, R2, 0x70, R3, 0xf8, !PT ;  /* 0x0000007002027812 */ /* 0x000fe200078ef803 */
[----:B------:R-:W-:Y:S01]  /*2150*/  ULOP3.LUT UR21, UR21, 0x1, URZ, 0xc0, !UPT ;  /* 0x0000000115157892 */ /* 0x000fe2000f8ec0ff */
[----:B------:R-:W-:Y:S01]  /*2160*/  ISETP.LT.U32.AND P0, PT, R68, 0x40, P0 ;  /* 0x000000404400780c */ /* 0x000fe20000701070 */
[----:B------:R-:W-:Y:S01]  /*2170*/  UMOV UR6, UR11 ;  /* 0x0000000b00067c82 */ /* 0x000fe20008000000 */
[C---:B------:R-:W-:Y:S01]  /*2180*/  LOP3.LUT R0, R2.reuse, 0x10, RZ, 0x3c, !PT ;  /* 0x0000001002007812 */ /* 0x040fe200078e3cff */
[----:B------:R-:W-:Y:S01]  /*2190*/  ULEA UR5, UR21, UR20, 0x6 ;  /* 0x0000001415057291 */ /* 0x000fe2000f8e30ff */
[----:B------:R-:W-:-:S02]  /*21a0*/  LOP3.LUT R3, R2, 0x20, RZ, 0x3c, !PT ;  /* 0x0000002002037812 */ /* 0x000fc400078e3cff */
[----:B----4-:R-:W2:Y:S01]  /*21b0*/  LDTM.x64 R4, tmem[UR4] ;  /* 0x00000004000479ee */ /* 0x010ea20008340000 */
[----:B------:R-:W-:Y:S01]  /*21c0*/  NOP ;  /* 0x0000000000007918 */ /* 0x000fe20000000000 */
[----:B------:R-:W-:-:S05]  /*21d0*/  ULEA UR4, UR21, UR8, 0xe ;  /* 0x0000000815047291 */ /* 0x000fca000f8e70ff */
[----:B--2---:R-:W-:Y:S01]  /*21e0*/  VOTEU.ANY UP1, P0 ;  /* 0x0000000000ff7886 */ /* 0x004fe20000020100 */
[----:B------:R-:W-:Y:S01]  /*21f0*/  VOTEU.ANY UP0, P0 ;  /* 0x0000000000ff7886 */ /* 0x000fe20000000100 */
[----:B------:R-:W-:Y:S02]  /*2200*/  F2FP.F16.F32.PACK_AB R4, R5, R4 ;  /* 0x000000040504723e */ /* 0x000fe400000000ff */
[----:B------:R-:W-:Y:S02]  /*2210*/  F2FP.F16.F32.PACK_AB R5, R7, R6 ;  /* 0x000000060705723e */ /* 0x000fe400000000ff */
[----:B------:R-:W-:Y:S02]  /*2220*/  F2FP.F16.F32.PACK_AB R12, R13, R12 ;  /* 0x0000000c0d0c723e */ /* 0x000fe400000000ff */
[----:B------:R-:W-:Y:S02]  /*2230*/  F2FP.F16.F32.PACK_AB R6, R9, R8 ;  /* 0x000000080906723e */ /* 0x000fe400000000ff */
[----:B------:R-:W-:-:S02]  /*2240*/  F2FP.F16.F32.PACK_AB R7, R11, R10 ;  /* 0x0000000a0b07723e */ /* 0x000fc400000000ff */
[----:B------:R-:W-:Y:S02]  /*2250*/  F2FP.F16.F32.PACK_AB R13, R15, R14 ;  /* 0x0000000e0f0d723e */ /* 0x000fe400000000ff */
[----:B------:R-:W-:Y:S01]  /*2260*/  F2FP.F16.F32.PACK_AB R20, R21, R20 ;  /* 0x000000141514723e */ /* 0x000fe200000000ff */
[----:B---3--:R2:W-:Y:S01]  /*2270*/  STS.128 [R2+UR8], R4 ;  /* 0x0000000402007988 */ /* 0x0085e20008000c08 */
[----:B------:R-:W-:Y:S02]  /*2280*/  F2FP.F16.F32.PACK_AB R14, R17, R16 ;  /* 0x00000010110e723e */ /* 0x000fe400000000ff */
[----:B------:R-:W-:Y:S02]  /*2290*/  F2FP.F16.F32.PACK_AB R15, R19, R18 ;  /* 0x00000012130f723e */ /* 0x000fe400000000ff */
[----:B------:R-:W-:Y:S02]  /*22a0*/  F2FP.F16.F32.PACK_AB R21, R23, R22 ;  /* 0x000000161715723e */ /* 0x000fe400000000ff */
[----:B------:R-:W-:Y:S01]  /*22b0*/  F2FP.F16.F32.PACK_AB R28, R29, R28 ;  /* 0x0000001c1d1c723e */ /* 0x000fe200000000ff */
[----:B------:R2:W-:Y:S01]  /*22c0*/  STS.128 [R0+UR8], R12 ;  /* 0x0000000c00007988 */ /* 0x0005e20008000c08 */
[----:B------:R-:W-:-:S02]  /*22d0*/  F2FP.F16.F32.PACK_AB R22, R25, R24 ;  /* 0x000000181916723e */ /* 0x000fc400000000ff */
[----:B------:R-:W-:Y:S02]  /*22e0*/  F2FP.F16.F32.PACK_AB R23, R27, R26 ;  /* 0x0000001a1b17723e */ /* 0x000fe400000000ff */
[----:B------:R-:W-:Y:S02]  /*22f0*/  F2FP.F16.F32.PACK_AB R29, R31, R30 ;  /* 0x0000001e1f1d723e */ /* 0x000fe400000000ff */
[----:B------:R-:W-:Y:S01]  /*2300*/  F2FP.F16.F32.PACK_AB R36, R37, R36 ;  /* 0x000000242524723e */ /* 0x000fe200000000ff */
[----:B------:R2:W-:Y:S01]  /*2310*/  STS.128 [R3+UR8], R20 ;  /* 0x0000001403007988 */ /* 0x0005e20008000c08 */
[----:B------:R-:W-:Y:S02]  /*2320*/  F2FP.F16.F32.PACK_AB R30, R33, R32 ;  /* 0x00000020211e723e */ /* 0x000fe400000000ff */
[----:B------:R-:W-:Y:S02]  /*2330*/  F2FP.F16.F32.PACK_AB R31, R35, R34 ;  /* 0x00000022231f723e */ /* 0x000fe400000000ff */
[----:B------:R-:W-:-:S02]  /*2340*/  F2FP.F16.F32.PACK_AB R37, R39, R38 ;  /* 0x000000262725723e */ /* 0x000fc400000000ff */
[----:B------:R-:W-:Y:S02]  /*2350*/  F2FP.F16.F32.PACK_AB R44, R45, R44 ;  /* 0x0000002c2d2c723e */ /* 0x000fe400000000ff */
[----:B------:R-:W-:Y:S02]  /*2360*/  LOP3.LUT R8, R2, 0x30, RZ, 0x3c, !PT ;  /* 0x0000003002087812 */ /* 0x000fe400078e3cff */
[----:B------:R-:W-:Y:S02]  /*2370*/  F2FP.F16.F32.PACK_AB R38, R41, R40 ;  /* 0x000000282926723e */ /* 0x000fe400000000ff */
[----:B------:R-:W-:Y:S01]  /*2380*/  F2FP.F16.F32.PACK_AB R39, R43, R42 ;  /* 0x0000002a2b27723e */ /* 0x000fe200000000ff */
[----:B------:R2:W-:Y:S01]  /*2390*/  STS.128 [R8+UR8], R28 ;  /* 0x0000001c08007988 */ /* 0x0005e20008000c08 */
[----:B------:R-:W-:Y:S02]  /*23a0*/  F2FP.F16.F32.PACK_AB R45, R47, R46 ;  /* 0x0000002e2f2d723e */ /* 0x000fe400000000ff */
[----:B------:R-:W-:-:S02]  /*23b0*/  F2FP.F16.F32.PACK_AB R52, R53, R52 ;  /* 0x000000343534723e */ /* 0x000fc400000000ff */
[C---:B------:R-:W-:Y:S02]  /*23c0*/  LOP3.LUT R9, R2.reuse, 0x40, RZ, 0x3c, !PT ;  /* 0x0000004002097812 */ /* 0x040fe400078e3cff */
[----:B------:R-:W-:Y:S02]  /*23d0*/  F2FP.F16.F32.PACK_AB R46, R49, R48 ;  /* 0x00000030312e723e */ /* 0x000fe400000000ff */
[----:B------:R-:W-:Y:S01]  /*23e0*/  F2FP.F16.F32.PACK_AB R47, R51, R50 ;  /* 0x00000032332f723e */ /* 0x000fe200000000ff */
[----:B------:R2:W-:Y:S01]  /*23f0*/  STS.128 [R9+UR8], R36 ;  /* 0x0000002409007988 */ /* 0x0005e20008000c08 */
[----:B------:R-:W-:Y:S02]  /*2400*/  F2FP.F16.F32.PACK_AB R53, R55, R54 ;  /* 0x000000363735723e */ /* 0x000fe400000000ff */
[----:B------:R-:W-:Y:S02]  /*2410*/  F2FP.F16.F32.PACK_AB R60, R61, R60 ;  /* 0x0000003c3d3c723e */ /* 0x000fe400000000ff */
[----:B------:R-:W-:-:S02]  /*2420*/  LOP3.LUT R10, R2, 0x50, RZ, 0x3c, !PT ;  /* 0x00000050020a7812 */ /* 0x000fc400078e3cff */
[----:B------:R-:W-:Y:S02]  /*2430*/  F2FP.F16.F32.PACK_AB R54, R57, R56 ;  /* 0x000000383936723e */ /* 0x000fe400000000ff */
[----:B------:R-:W-:Y:S01]  /*2440*/  F2FP.F16.F32.PACK_AB R55, R59, R58 ;  /* 0x0000003a3b37723e */ /* 0x000fe200000000ff */
[----:B------:R2:W-:Y:S01]  /*2450*/  STS.128 [R10+UR8], R44 ;  /* 0x0000002c0a007988 */ /* 0x0005e20008000c08 */
[----:B------:R-:W-:Y:S02]  /*2460*/  F2FP.F16.F32.PACK_AB R61, R63, R62 ;  /* 0x0000003e3f3d723e */ /* 0x000fe400000000ff */
[C---:B------:R-:W-:Y:S02]  /*2470*/  LOP3.LUT R11, R2.reuse, 0x60, RZ, 0x3c, !PT ;  /* 0x00000060020b7812 */ /* 0x040fe400078e3cff */
[----:B------:R-:W-:Y:S02]  /*2480*/  F2FP.F16.F32.PACK_AB R62, R65, R64 ;  /* 0x00000040413e723e */ /* 0x000fe400000000ff */
[----:B------:R-:W-:Y:S01]  /*2490*/  F2FP.F16.F32.PACK_AB R63, R67, R66 ;  /* 0x00000042433f723e */ /* 0x000fe200000000ff */
[----:B------:R2:W-:Y:S01]  /*24a0*/  STS.128 [R11+UR8], R52 ;  /* 0x000000340b007988 */ /* 0x0005e20008000c08 */
[----:B------:R-:W-:-:S05]  /*24b0*/  LOP3.LUT R16, R2, 0x70, RZ, 0x3c, !PT ;  /* 0x0000007002107812 */ /* 0x000fca00078e3cff */
[----:B------:R2:W-:Y:S01]  /*24c0*/  STS.128 [R16+UR8], R60 ;  /* 0x0000003c10007988 */ /* 0x0005e20008000c08 */
[----:B------:R3:W-:Y:S06]  /*24d0*/  MEMBAR.ALL.CTA ;  /* 0x0000000000007992 */ /* 0x0007ec0000008000 */
[----:B---3--:R-:W3:Y:S02]  /*24e0*/  FENCE.VIEW.ASYNC.S ;  /* 0x00000000000073c6 */ /* 0x008ee40000000000 */
[----:B---3--:R-:W-:Y:S06]  /*24f0*/  BAR.SYNC.DEFER_BLOCKING 0x0 ;  /* 0x0000000000007b1d */ /* 0x008fec0000010000 */
[----:B------:R2:W-:Y:S01]  /*2500*/  @UP1 UTMASTG.2D [UR4], [UR14] ;  /* 0x000000040e0013b5 */ /* 0x0005e20008008000 */
[----:B------:R0:W-:Y:S01]  /*2510*/  UTMACMDFLUSH ;  /* 0x00000000000079b7 */ /* 0x0001e20000000000 */
[----:B------:R-:W-:-:S04]  /*2520*/  DEPBAR.LE SB0, 0x0 ;  /* 0x000080000000791a */ /* 0x000fc80000000000 */
[----:B------:R-:W-:Y:S08]  /*2530*/  BAR.SYNC.DEFER_BLOCKING 0x0 ;  /* 0x0000000000007b1d */ /* 0x000ff00000010000 */
[----:B------:R-:W-:Y:S06]  /*2540*/  BAR.SYNC.DEFER_BLOCKING 0x0 ;  /* 0x0000000000007b1d */ /* 0x000fec0000010000 */
[----:B--2---:R-:W-:Y:S05]  /*2550*/  @P2 BRA `(.L_x_63) ;  /* 0x0000000000a02947 */ /* 0x004fea0003800000 */
[----:B------:R-:W2:Y:S01]  /*2560*/  S2UR UR5, SR_CgaCtaId ;  /* 0x00000000000579c3 */ /* 0x000ea20000008800 */
[----:B------:R-:W-:Y:S01]  /*2570*/  NOP ;  /* 0x0000000000007918 */ /* 0x000fe20000000000 */
[----:B------:R-:W-:Y:S01]  /*2580*/  UMOV UR4, 0x50 ;  /* 0x0000005000047882 */ /* 0x000fe20000000000 */
[----:B------:R-:W-:Y:S02]  /*2590*/  IMAD.U32 R0, RZ, RZ, UR30 ;  /* 0x0000001eff007e24 */ /* 0x000fe4000f8e00ff */
[----:B------:R-:W-:Y:S02]  /*25a0*/  IMAD.MOV.U32 R3, RZ, RZ, 0xf ;  /* 0x0000000fff037424 */ /* 0x000fe400078e00ff */
[----:B------:R-:W-:Y:S01]  /*25b0*/  IMAD.MOV.U32 R7, RZ, RZ, 0x1 ;  /* 0x00000001ff077424 */ /* 0x000fe200078e00ff */
[----:B------:R-:W-:-:S04]  /*25c0*/  LOP3.LUT R0, R0, 0xffff, RZ, 0xc0, !PT ;  /* 0x0000ffff00007812 */ /* 0x000fc800078ec0ff */
[----:B------:R-:W-:-:S05]  /*25d0*/  SHF.R.U32.HI R0, RZ, 0x5, R0 ;  /* 0x00000005ff007819 */ /* 0x000fca0000011600 */
[----:B------:R-:W-:Y:S01]  /*25e0*/  VIADD R2, R0, 0x10 ;  /* 0x0000001000027836 */ /* 0x000fe20000000000 */
[----:B------:R-:W-:Y:S01]  /*25f0*/  SHF.L.U32 R0, R3, R0, RZ ;  /* 0x0000000003007219 */ /* 0x000fe200000006ff */
[----:B--2---:R-:W-:-:S03]  /*2600*/  ULEA UR6, UR5, UR4, 0x18 ;  /* 0x0000000405067291 */ /* 0x004fc6000f8ec0ff */
[----:B------:R-:W-:-:S04]  /*2610*/  SHF.L.U32 R3, R7, R2, RZ ;  /* 0x0000000207037219 */ /* 0x000fc800000006ff */
[----:B------:R-:W-:Y:S02]  /*2620*/  LOP3.LUT R0, R3, R0, RZ, 0xfc, !PT ;  /* 0x0000000003007212 */ /* 0x000fe400078efcff */
[----:B------:R-:W2:Y:S02]  /*2630*/  LDS R5, [UR6] ;  /* 0x00000006ff057984 */ /* 0x000ea40008000800 */
[C---:B------:R-:W-:Y:S02]  /*2640*/  LOP3.LUT R2, R0.reuse, 0xffff, RZ, 0xc0, !PT ;  /* 0x0000ffff00027812 */ /* 0x040fe400078ec0ff */
[----:B--2---:R-:W-:-:S04]  /*2650*/  LOP3.LUT R3, R0, 0xffff, R5, 0x80, !PT ;  /* 0x0000ffff00037812 */ /* 0x004fc800078e8005 */
[----:B------:R-:W-:-:S13]  /*2660*/  ISETP.NE.AND P0, PT, R3, R2, PT ;  /* 0x000000020300720c */ /* 0x000fda0003f05270 */
[----:B------:R-:W-:Y:S05]  /*2670*/  @P0 BRA `(.L_x_64) ;  /* 0x0000000000500947 */ /* 0x000fea0003800000 */
[----:B------:R-:W-:Y:S02]  /*2680*/  SHF.R.U32.HI R5, RZ, 0x10, R5 ;  /* 0x00000010ff057819 */ /* 0x000fe40000011605 */
[----:B------:R-:W-:-:S04]  /*2690*/  SHF.R.U32.HI R2, RZ, 0x10, R0 ;  /* 0x00000010ff027819 */ /* 0x000fc80000011600 */
[----:B------:R-:W-:-:S04]  /*26a0*/  LOP3.LUT R5, R5, R2, RZ, 0xc0, !PT ;  /* 0x0000000205057212 */ /* 0x000fc800078ec0ff */
[----:B------:R-:W-:-:S13]  /*26b0*/  ISETP.NE.AND P0, PT, R5, R2, PT ;  /* 0x000000020500720c */ /* 0x000fda0003f05270 */
[----:B------:R-:W-:Y:S05]  /*26c0*/  @P0 BRA `(.L_x_65) ;  /* 0x0000000000300947 */ /* 0x000fea0003800000 */
[----:B------:R-:W-:Y:S01]  /*26d0*/  R2UR UR4, R0 ;  /* 0x00000000000472ca */ /* 0x000fe200000e0000 */
[----:B------:R-:W-:Y:S01]  /*26e0*/  VOTEU.ANY UR5, UPT, PT ;  /* 0x0000000000057886 */ /* 0x000fe200038e0100 */
[----:B------:R-:W2:Y:S01]  /*26f0*/  S2R R0, SR_LANEID ;  /* 0x0000000000007919 */ /* 0x000ea20000000000 */
[----:B------:R-:W-:-:S10]  /*2700*/  UFLO.U32 UR5, UR5 ;  /* 0x00000005000572bd */ /* 0x000fd400080e0000 */
[----:B------:R-:W-:-:S06]  /*2710*/  ULOP3.LUT UR4, URZ, UR4, URZ, 0x33, !UPT ;  /* 0x00000004ff047292 */ /* 0x000fcc000f8e33ff */
[----:B------:R-:W-:-:S04]  /*2720*/  IMAD.U32 R2, RZ, RZ, UR4 ;  /* 0x00000004ff027e24 */ /* 0x000fc8000f8e00ff */
[----:B------:R-:W3:Y:S02]  /*2730*/  REDUX UR7, R2 ;  /* 0x00000000020773c4 */ /* 0x000ee40000000000 */
[----:B------:R4:W-:Y:S01]  /*2740*/  UTCATOMSWS.AND URZ, UR4 ;  /* 0x0000000400ff79e3 */ /* 0x0009e20008000000 */
[----:B--2---:R-:W-:Y:S01]  /*2750*/  ISETP.EQ.U32.AND P0, PT, R0, UR5, PT ;  /* 0x0000000500007c0c */ /* 0x004fe2000bf02070 */
[----:B---3--:R-:W-:-:S12]  /*2760*/  IMAD.U32 R0, RZ, RZ, UR7 ;  /* 0x00000007ff007e24 */ /* 0x008fd8000f8e00ff */
[----:B------:R4:W-:Y:S01]  /*2770*/  @P0 ATOMS.AND RZ, [UR6], R0 ;  /* 0x00000000ffff098c */ /* 0x0009e2000a800006 */
[----:B------:R-:W-:Y:S05]  /*2780*/  BRA `(.L_x_63) ;  /* 0x0000000000147947 */ /* 0x000fea0003800000 */
.L_x_65:
[----:B------:R-:W-:-:S07]  /*2790*/  MOV R2, 0x27b0 ;  /* 0x000027b000027802 */ /* 0x000fce0000000f00 */
[----:B-1----:R-:W-:Y:S05]  /*27a0*/  CALL.REL.NOINC `($__internal_0_$__cuda_sm10x_tcgen05_guardrail_trap_col_being_dealloced_not_returned_by_alloc) ;  /* 0x0000000000447944 */ /* 0x002fea0003c00000 */
[----:B------:R-:W-:Y:S05]  /*27b0*/  BRA `(.L_x_63) ;  /* 0x0000000000087947 */ /* 0x000fea0003800000 */
.L_x_64:
[----:B------:R-:W-:-:S07]  /*27c0*/  MOV R2, 0x27e0 ;  /* 0x000027e000027802 */ /* 0x000fce0000000f00 */
[----:B-1----:R-:W-:Y:S05]  /*27d0*/  CALL.REL.NOINC `($__internal_2_$__cuda_sm10x_tcgen05_guardrail_trap_unallocated_columns_being_dealloced) ;  /* 0x0000000000507944 */ /* 0x002fea0003c00000 */
.L_x_63:
[----:B------:R-:W-:Y:S01]  /*27e0*/  NOP ;  /* 0x0000000000007918 */ /* 0x000fe20000000000 */
[----:B----4-:R-:W-:Y:S05]  /*27f0*/  EXIT ;  /* 0x000000000000794d */ /* 0x010fea0003800000 */
.L_x_54:
[----:B------:R-:W2:Y:S02]  /*2800*/  SYNCS.PHASECHK.TRANS64.TRYWAIT P0, [UR8+0x8000], RZ ;  /* 0x008000ffff0075a7 */ /* 0x000ea40008001108 */
[----:B--2---:R-:W-:Y:S05]  /*2810*/  @!P0 BRA `(.L_x_54) ;  /* 0xfffffffc00f88947 */ /* 0x004fea000383ffff */
[----:B------:R-:W-:Y:S05]  /*2820*/  BRA `(.L_x_66) ;  /* 0xfffffff000b07947 */ /* 0x000fea000383ffff */
.L_x_56:
[----:B------:R-:W2:Y:S02]  /*2830*/  SYNCS.PHASECHK.TRANS64.TRYWAIT P1, [UR8+0x8010], RZ ;  /* 0x008010ffff0075a7 */ /* 0x000ea40008021108 */
[----:B--2---:R-:W-:Y:S05]  /*2840*/  @!P1 BRA `(.L_x_56) ;  /* 0xfffffffc00f89947 */ /* 0x004fea000383ffff */
[----:B------:R-:W-:Y:S05]  /*2850*/  BRA `(.L_x_67) ;  /* 0xfffffff4000c7947 */ /* 0x000fea000383ffff */
.L_x_57:
[----:B------:R-:W3:Y:S02]  /*2860*/  SYNCS.PHASECHK.TRANS64.TRYWAIT P0, [UR8+0x8000], R3 ;  /* 0x00800003ff0075a7 */ /* 0x000ee40008001108 */
[----:B---3--:R-:W-:Y:S05]  /*2870*/  @!P0 BRA `(.L_x_57) ;  /* 0xfffffffc00f88947 */ /* 0x008fea000383ffff */
[----:B------:R-:W-:Y:S05]  /*2880*/  BRA `(.L_x_68) ;  /* 0xfffffff400847947 */ /* 0x000fea000383ffff */
.L_x_59:
[----:B------:R-:W3:Y:S02]  /*2890*/  SYNCS.PHASECHK.TRANS64.TRYWAIT P0, [UR8+0x8010], R3 ;  /* 0x00801003ff0075a7 */ /* 0x000ee40008001108 */
[----:B---3--:R-:W-:Y:S05]  /*28a0*/  @!P0 BRA `(.L_x_59) ;  /* 0xfffffffc00f88947 */ /* 0x008fea000383ffff */
[----:B------:R-:W-:Y:S05]  /*28b0*/  BRA `(.L_x_69) ;  /* 0xfffffff400d47947 */ /* 0x000fea000383ffff */
        .weak           $__internal_0_$__cuda_sm10x_tcgen05_guardrail_trap_col_being_dealloced_not_returned_by_alloc
        .type           $__internal_0_$__cuda_sm10x_tcgen05_guardrail_trap_col_being_dealloced_not_returned_by_alloc,@function
        .size           $__internal_0_$__cuda_sm10x_tcgen05_guardrail_trap_col_being_dealloced_not_returned_by_alloc,($__internal_1_$__cuda_sm10x_tcgen05_guardrail_trap_phase_invalid_during_alloc - $__internal_0_$__cuda_sm10x_tcgen05_guardrail_trap_col_being_dealloced_not_returned_by_alloc)
$__internal_0_$__cuda_sm10x_tcgen05_guardrail_trap_col_being_dealloced_not_returned_by_alloc:
[----:B------:R-:W-:Y:S05]  /*28c0*/  BPT.TRAP 0x1 ;  /* 0x000000040000795c */ /* 0x000fea0000300000 */
[----:B------:R-:W-:-:S04]  /*28d0*/  IMAD.MOV.U32 R3, RZ, RZ, 0x0 ;  /* 0x00000000ff037424 */ /* 0x000fc800078e00ff */
[----:B------:R-:W-:Y:S05]  /*28e0*/  RET.REL.NODEC R2 `(gluon_tcgen05) ;  /* 0xffffffd402c47950 */ /* 0x000fea0003c3ffff */
        .weak           $__internal_1_$__cuda_sm10x_tcgen05_guardrail_trap_phase_invalid_during_alloc
        .type           $__internal_1_$__cuda_sm10x_tcgen05_guardrail_trap_phase_invalid_during_alloc,@function
        .size           $__internal_1_$__cuda_sm10x_tcgen05_guardrail_trap_phase_invalid_during_alloc,($__internal_2_$__cuda_sm10x_tcgen05_guardrail_trap_unallocated_columns_being_dealloced - $__internal_1_$__cuda_sm10x_tcgen05_guardrail_trap_phase_invalid_during_alloc)
$__internal_1_$__cuda_sm10x_tcgen05_guardrail_trap_phase_invalid_during_alloc:
[----:B------:R-:W-:Y:S05]  /*28f0*/  BPT.TRAP 0x1 ;  /* 0x000000040000795c */ /* 0x000fea0000300000 */
[----:B------:R-:W-:-:S04]  /*2900*/  IMAD.MOV.U32 R3, RZ, RZ, 0x0 ;  /* 0x00000000ff037424 */ /* 0x000fc800078e00ff */
[----:B------:R-:W-:Y:S05]  /*2910*/  RET.REL.NODEC R2 `(gluon_tcgen05) ;  /* 0xffffffd402b87950 */ /* 0x000fea0003c3ffff */
        .weak           $__internal_2_$__cuda_sm10x_tcgen05_guardrail_trap_unallocated_columns_being_dealloced
        .type           $__internal_2_$__cuda_sm10x_tcgen05_guardrail_trap_unallocated_columns_being_dealloced,@function
        .size           $__internal_2_$__cuda_sm10x_tcgen05_guardrail_trap_unallocated_columns_being_dealloced,(.L_x_73 - $__internal_2_$__cuda_sm10x_tcgen05_guardrail_trap_unallocated_columns_being_dealloced)
$__internal_2_$__cuda_sm10x_tcgen05_guardrail_trap_unallocated_columns_being_dealloced:
[----:B------:R-:W-:Y:S05]  /*2920*/  BPT.TRAP 0x1 ;  /* 0x000000040000795c */ /* 0x000fea0000300000 */
[----:B------:R-:W-:-:S04]  /*2930*/  IMAD.MOV.U32 R3, RZ, RZ, 0x0 ;  /* 0x00000000ff037424 */ /* 0x000fc800078e00ff */
[----:B------:R-:W-:Y:S05]  /*2940*/  RET.REL.NODEC R2 `(gluon_tcgen05) ;  /* 0xffffffd402ac7950 */ /* 0x000fea0003c3ffff */
.L_x_70:
[----:B------:R-:W-:-:S00]  /*2950*/  BRA `(.L_x_70) ;  /* 0xfffffffc00fc7947 */ /* 0x000fc0000383ffff */
[----:B------:R-:W-:-:S00]  /*2960*/  NOP ;  /* 0x0000000000007918 */ /* 0x000fc00000000000 */
        /* <DEDUP_REMOVED lines=9> */
.L_x_73:


//--------------------- .nv.shared.gluon_tcgen05  --------------------------
	.section	.nv.shared.gluon_tcgen05,"aw",@nobits
	.sectionflags	@""
	.align	16
	.zero		1024


//--------------------- .nv.shared.reserved.0     --------------------------
	.section	.nv.shared.reserved.0,"aw",@nobits
	.align	8
	.weak		__nv_reservedSMEM_offset_0_alias
	.size		__nv_reservedSMEM_offset_0_alias, 0, 64
	.other		__nv_reservedSMEM_offset_0_alias,@"STO_CUDA_RESERVED_SHARED STV_DEFAULT"
__nv_reservedSMEM_offset_0_alias:
	.zero		0
.nv.shared.reserved.0:
	.zero		64
	.weak		__nv_reservedSMEM_allocation_phase
	.type		__nv_reservedSMEM_allocation_phase,@object
	.size		__nv_reservedSMEM_allocation_phase,(.L_0 - __nv_reservedSMEM_allocation_phase)
__nv_reservedSMEM_allocation_phase:
	.zero		1
.L_0:
	.zero		7
	.weak		__nv_reservedSMEM_devtool_atexit_pc
	.type		__nv_reservedSMEM_devtool_atexit_pc,@object
	.size		__nv_reservedSMEM_devtool_atexit_pc,(__nv_reservedSMEM_allocation_mask - __nv_reservedSMEM_devtool_atexit_pc)
__nv_reservedSMEM_devtool_atexit_pc:
	.zero		8
	.weak		__nv_reservedSMEM_allocation_mask
	.type		__nv_reservedSMEM_allocation_mask,@object
	.size		__nv_reservedSMEM_allocation_mask,(.L_2 - __nv_reservedSMEM_allocation_mask)
__nv_reservedSMEM_allocation_mask:
	.zero		4
.L_2:


//--------------------- .nv.constant0.gluon_tcgen05 --------------------------
	.section	.nv.constant0.gluon_tcgen05,"a",@progbits
	.sectionflags	@""
	.align	4
.nv.constant0.gluon_tcgen05:
	.zero		976


//--------------------- SYMBOLS --------------------------

	.type		.nv.reservedSmem.offset0,@object
	.size		.nv.reservedSmem.offset0,0x4
	.type		.nv.reservedSmem.cap,@object
	.size		.nv.reservedSmem.cap,0x4
